//
// Generated by NVIDIA NVVM Compiler
//
// Compiler Build ID: CL-36424714
// Cuda compilation tools, release 13.0, V13.0.88
// Based on NVVM 20.0.0
//

.version 9.0
.target sm_100
.address_size 64

	// .globl	_Z17copy_const_kernelPfPKf
.const .align 4 .u32 x_index_dim;
.const .align 4 .u32 y_index_dim;
.const .align 4 .f32 delta;
.const .align 4 .f32 deltat;

.visible .entry _Z17copy_const_kernelPfPKf(
	.param .u64 .ptr .align 1 _Z17copy_const_kernelPfPKf_param_0,
	.param .u64 .ptr .align 1 _Z17copy_const_kernelPfPKf_param_1
)
{
	.reg .pred 	%p<2>;
	.reg .b32 	%r<11>;
	.reg .b32 	%f<2>;
	.reg .b64 	%rd<9>;

	ld.param.u64 	%rd1, [_Z17copy_const_kernelPfPKf_param_0];
	ld.param.u64 	%rd2, [_Z17copy_const_kernelPfPKf_param_1];
	cvta.to.global.u64 	%rd3, %rd2;
	mov.u32 	%r2, %tid.x;
	mov.u32 	%r3, %ctaid.x;
	mov.u32 	%r4, %ntid.x;
	mad.lo.s32 	%r5, %r3, %r4, %r2;
	mov.u32 	%r6, %tid.y;
	mov.u32 	%r7, %ctaid.y;
	mov.u32 	%r8, %ntid.y;
	mad.lo.s32 	%r9, %r7, %r8, %r6;
	ld.const.u32 	%r10, [x_index_dim];
	mad.lo.s32 	%r1, %r10, %r9, %r5;
	mul.wide.s32 	%rd4, %r1, 4;
	add.s64 	%rd5, %rd3, %rd4;
	ld.global.f32 	%f1, [%rd5];
	setp.eq.f32 	%p1, %f1, 0f00000000;
	@%p1 bra 	$L__BB0_2;
	cvta.to.global.u64 	%rd6, %rd1;
	add.s64 	%rd8, %rd6, %rd4;
	st.global.f32 	[%rd8], %f1;
$L__BB0_2:
	bar.sync 	0;
	ret;

}
	// .globl	_Z9update_HxPfS_S_S_
.visible .entry _Z9update_HxPfS_S_S_(
	.param .u64 .ptr .align 1 _Z9update_HxPfS_S_S__param_0,
	.param .u64 .ptr .align 1 _Z9update_HxPfS_S_S__param_1,
	.param .u64 .ptr .align 1 _Z9update_HxPfS_S_S__param_2,
	.param .u64 .ptr .align 1 _Z9update_HxPfS_S_S__param_3
)
{
	.reg .pred 	%p<2>;
	.reg .b32 	%r<14>;
	.reg .b32 	%f<10>;
	.reg .b64 	%rd<16>;

	ld.param.u64 	%rd1, [_Z9update_HxPfS_S_S__param_0];
	ld.param.u64 	%rd2, [_Z9update_HxPfS_S_S__param_1];
	ld.param.u64 	%rd3, [_Z9update_HxPfS_S_S__param_2];
	ld.param.u64 	%rd4, [_Z9update_HxPfS_S_S__param_3];
	mov.u32 	%r2, %tid.y;
	mov.u32 	%r3, %ctaid.y;
	mov.u32 	%r4, %ntid.y;
	mad.lo.s32 	%r1, %r3, %r4, %r2;
	ld.const.u32 	%r5, [y_index_dim];
	add.s32 	%r6, %r5, -1;
	setp.ge.s32 	%p1, %r1, %r6;
	@%p1 bra 	$L__BB1_2;
	ld.const.u32 	%r7, [x_index_dim];
	mov.u32 	%r8, %ntid.x;
	mov.u32 	%r9, %ctaid.x;
	mov.u32 	%r10, %tid.x;
	mad.lo.s32 	%r11, %r9, %r8, %r10;
	mad.lo.s32 	%r12, %r7, %r1, %r11;
	cvta.to.global.u64 	%rd5, %rd3;
	cvta.to.global.u64 	%rd6, %rd1;
	cvta.to.global.u64 	%rd7, %rd4;
	cvta.to.global.u64 	%rd8, %rd2;
	mul.wide.s32 	%rd9, %r12, 4;
	add.s64 	%rd10, %rd5, %rd9;
	ld.global.f32 	%f1, [%rd10];
	add.s64 	%rd11, %rd6, %rd9;
	ld.global.f32 	%f2, [%rd11];
	mul.f32 	%f3, %f1, %f2;
	add.s64 	%rd12, %rd7, %rd9;
	ld.global.f32 	%f4, [%rd12];
	add.s32 	%r13, %r12, %r7;
	mul.wide.s32 	%rd13, %r13, 4;
	add.s64 	%rd14, %rd8, %rd13;
	ld.global.f32 	%f5, [%rd14];
	add.s64 	%rd15, %rd8, %rd9;
	ld.global.f32 	%f6, [%rd15];
	sub.f32 	%f7, %f5, %f6;
	mul.f32 	%f8, %f4, %f7;
	sub.f32 	%f9, %f3, %f8;
	st.global.f32 	[%rd11], %f9;
$L__BB1_2:
	bar.sync 	0;
	ret;

}
	// .globl	_Z9update_HyPfS_S_S_
.visible .entry _Z9update_HyPfS_S_S_(
	.param .u64 .ptr .align 1 _Z9update_HyPfS_S_S__param_0,
	.param .u64 .ptr .align 1 _Z9update_HyPfS_S_S__param_1,
	.param .u64 .ptr .align 1 _Z9update_HyPfS_S_S__param_2,
	.param .u64 .ptr .align 1 _Z9update_HyPfS_S_S__param_3
)
{
	.reg .pred 	%p<2>;
	.reg .b32 	%r<12>;
	.reg .b32 	%f<9>;
	.reg .b64 	%rd<14>;

	ld.param.u64 	%rd1, [_Z9update_HyPfS_S_S__param_0];
	ld.param.u64 	%rd2, [_Z9update_HyPfS_S_S__param_1];
	ld.param.u64 	%rd3, [_Z9update_HyPfS_S_S__param_2];
	ld.param.u64 	%rd4, [_Z9update_HyPfS_S_S__param_3];
	mov.u32 	%r2, %tid.x;
	mov.u32 	%r3, %ctaid.x;
	mov.u32 	%r4, %ntid.x;
	mad.lo.s32 	%r5, %r3, %r4, %r2;
	mov.u32 	%r6, %tid.y;
	mov.u32 	%r7, %ctaid.y;
	mov.u32 	%r8, %ntid.y;
	mad.lo.s32 	%r9, %r7, %r8, %r6;
	ld.const.u32 	%r10, [x_index_dim];
	mad.lo.s32 	%r1, %r10, %r9, %r5;
	add.s32 	%r11, %r10, -1;
	setp.ge.s32 	%p1, %r5, %r11;
	@%p1 bra 	$L__BB2_2;
	cvta.to.global.u64 	%rd5, %rd3;
	cvta.to.global.u64 	%rd6, %rd1;
	cvta.to.global.u64 	%rd7, %rd4;
	cvta.to.global.u64 	%rd8, %rd2;
	mul.wide.s32 	%rd9, %r1, 4;
	add.s64 	%rd10, %rd5, %rd9;
	ld.global.f32 	%f1, [%rd10];
	add.s64 	%rd11, %rd6, %rd9;
	ld.global.f32 	%f2, [%rd11];
	add.s64 	%rd12, %rd7, %rd9;
	ld.global.f32 	%f3, [%rd12];
	add.s64 	%rd13, %rd8, %rd9;
	ld.global.f32 	%f4, [%rd13+4];
	ld.global.f32 	%f5, [%rd13];
	sub.f32 	%f6, %f4, %f5;
	mul.f32 	%f7, %f3, %f6;
	fma.rn.f32 	%f8, %f1, %f2, %f7;
	st.global.f32 	[%rd11], %f8;
$L__BB2_2:
	bar.sync 	0;
	ret;

}
	// .globl	_Z9update_EzPfS_S_S_S_
.visible .entry _Z9update_EzPfS_S_S_S_(
	.param .u64 .ptr .align 1 _Z9update_EzPfS_S_S_S__param_0,
	.param .u64 .ptr .align 1 _Z9update_EzPfS_S_S_S__param_1,
	.param .u64 .ptr .align 1 _Z9update_EzPfS_S_S_S__param_2,
	.param .u64 .ptr .align 1 _Z9update_EzPfS_S_S_S__param_3,
	.param .u64 .ptr .align 1 _Z9update_EzPfS_S_S_S__param_4
)
{
	.reg .pred 	%p<7>;
	.reg .b32 	%r<20>;
	.reg .b32 	%f<13>;
	.reg .b64 	%rd<19>;

	ld.param.u64 	%rd1, [_Z9update_EzPfS_S_S_S__param_0];
	ld.param.u64 	%rd2, [_Z9update_EzPfS_S_S_S__param_1];
	ld.param.u64 	%rd3, [_Z9update_EzPfS_S_S_S__param_2];
	ld.param.u64 	%rd4, [_Z9update_EzPfS_S_S_S__param_3];
	ld.param.u64 	%rd5, [_Z9update_EzPfS_S_S_S__param_4];
	mov.u32 	%r4, %tid.x;
	mov.u32 	%r5, %ctaid.x;
	mov.u32 	%r6, %ntid.x;
	mad.lo.s32 	%r7, %r5, %r6, %r4;
	mov.u32 	%r9, %tid.y;
	mov.u32 	%r10, %ctaid.y;
	mov.u32 	%r11, %ntid.y;
	mad.lo.s32 	%r12, %r10, %r11, %r9;
	mov.u32 	%r13, %nctaid.x;
	mul.lo.s32 	%r14, %r13, %r6;
	mad.lo.s32 	%r2, %r14, %r12, %r7;
	ld.const.u32 	%r15, [x_index_dim];
	setp.lt.s32 	%p1, %r7, 1;
	setp.eq.s32 	%p2, %r12, 0;
	or.pred  	%p3, %p1, %p2;
	add.s32 	%r16, %r15, -1;
	setp.ge.s32 	%p4, %r7, %r16;
	or.pred  	%p5, %p3, %p4;
	@%p5 bra 	$L__BB3_3;
	ld.const.u32 	%r17, [y_index_dim];
	add.s32 	%r18, %r17, -1;
	setp.ge.s32 	%p6, %r12, %r18;
	@%p6 bra 	$L__BB3_3;
	cvta.to.global.u64 	%rd6, %rd1;
	cvta.to.global.u64 	%rd7, %rd4;
	mul.wide.s32 	%rd8, %r2, 4;
	add.s64 	%rd9, %rd7, %rd8;
	ld.global.f32 	%f1, [%rd9];
	cvta.to.global.u64 	%rd10, %rd3;
	add.s64 	%rd11, %rd10, %rd8;
	ld.global.f32 	%f2, [%rd11];
	cvta.to.global.u64 	%rd12, %rd5;
	add.s64 	%rd13, %rd12, %rd8;
	ld.global.f32 	%f3, [%rd13];
	cvta.to.global.u64 	%rd14, %rd2;
	add.s64 	%rd15, %rd14, %rd8;
	ld.global.f32 	%f4, [%rd15];
	ld.global.f32 	%f5, [%rd15+-4];
	sub.f32 	%f6, %f4, %f5;
	add.s64 	%rd16, %rd6, %rd8;
	ld.global.f32 	%f7, [%rd16];
	sub.s32 	%r19, %r2, %r15;
	mul.wide.s32 	%rd17, %r19, 4;
	add.s64 	%rd18, %rd6, %rd17;
	ld.global.f32 	%f8, [%rd18];
	sub.f32 	%f9, %f7, %f8;
	sub.f32 	%f10, %f6, %f9;
	mul.f32 	%f11, %f3, %f10;
	fma.rn.f32 	%f12, %f1, %f2, %f11;
	st.global.f32 	[%rd11], %f12;
$L__BB3_3:
	bar.sync 	0;
	ret;

}
	// .globl	_Z11te_getcoeffPfS_S_S_S_S_S_S_
.visible .entry _Z11te_getcoeffPfS_S_S_S_S_S_S_(
	.param .u64 .ptr .align 1 _Z11te_getcoeffPfS_S_S_S_S_S_S__param_0,
	.param .u64 .ptr .align 1 _Z11te_getcoeffPfS_S_S_S_S_S_S__param_1,
	.param .u64 .ptr .align 1 _Z11te_getcoeffPfS_S_S_S_S_S_S__param_2,
	.param .u64 .ptr .align 1 _Z11te_getcoeffPfS_S_S_S_S_S_S__param_3,
	.param .u64 .ptr .align 1 _Z11te_getcoeffPfS_S_S_S_S_S_S__param_4,
	.param .u64 .ptr .align 1 _Z11te_getcoeffPfS_S_S_S_S_S_S__param_5,
	.param .u64 .ptr .align 1 _Z11te_getcoeffPfS_S_S_S_S_S_S__param_6,
	.param .u64 .ptr .align 1 _Z11te_getcoeffPfS_S_S_S_S_S_S__param_7
)
{
	.reg .b32 	%r<11>;
	.reg .b32 	%f<18>;
	.reg .b64 	%rd<26>;
	.reg .b64 	%fd<17>;

	ld.param.u64 	%rd1, [_Z11te_getcoeffPfS_S_S_S_S_S_S__param_0];
	ld.param.u64 	%rd2, [_Z11te_getcoeffPfS_S_S_S_S_S_S__param_1];
	ld.param.u64 	%rd3, [_Z11te_getcoeffPfS_S_S_S_S_S_S__param_2];
	ld.param.u64 	%rd4, [_Z11te_getcoeffPfS_S_S_S_S_S_S__param_3];
	ld.param.u64 	%rd5, [_Z11te_getcoeffPfS_S_S_S_S_S_S__param_4];
	ld.param.u64 	%rd6, [_Z11te_getcoeffPfS_S_S_S_S_S_S__param_5];
	ld.param.u64 	%rd7, [_Z11te_getcoeffPfS_S_S_S_S_S_S__param_6];
	ld.param.u64 	%rd8, [_Z11te_getcoeffPfS_S_S_S_S_S_S__param_7];
	cvta.to.global.u64 	%rd9, %rd8;
	cvta.to.global.u64 	%rd10, %rd7;
	cvta.to.global.u64 	%rd11, %rd6;
	cvta.to.global.u64 	%rd12, %rd5;
	cvta.to.global.u64 	%rd13, %rd2;
	cvta.to.global.u64 	%rd14, %rd3;
	cvta.to.global.u64 	%rd15, %rd4;
	cvta.to.global.u64 	%rd16, %rd1;
	mov.u32 	%r1, %tid.x;
	mov.u32 	%r2, %ctaid.x;
	mov.u32 	%r3, %ntid.x;
	mov.u32 	%r4, %tid.y;
	mov.u32 	%r5, %ctaid.y;
	mov.u32 	%r6, %ntid.y;
	mad.lo.s32 	%r7, %r5, %r6, %r4;
	mov.u32 	%r8, %nctaid.x;
	mad.lo.s32 	%r9, %r7, %r8, %r2;
	mad.lo.s32 	%r10, %r9, %r3, %r1;
	mul.wide.s32 	%rd17, %r10, 4;
	add.s64 	%rd18, %rd16, %rd17;
	ld.global.f32 	%f1, [%rd18];
	add.s64 	%rd19, %rd15, %rd17;
	ld.global.f32 	%f2, [%rd19];
	add.s64 	%rd20, %rd14, %rd17;
	ld.global.f32 	%f3, [%rd20];
	add.s64 	%rd21, %rd13, %rd17;
	ld.global.f32 	%f4, [%rd21];
	cvt.f64.f32 	%fd1, %f1;
	add.f64 	%fd2, %fd1, %fd1;
	ld.const.f32 	%f5, [deltat];
	mul.f32 	%f6, %f2, %f5;
	cvt.f64.f32 	%fd3, %f6;
	sub.f64 	%fd4, %fd2, %fd3;
	add.f64 	%fd5, %fd2, %fd3;
	div.rn.f64 	%fd6, %fd4, %fd5;
	cvt.rn.f32.f64 	%f7, %fd6;
	add.s64 	%rd22, %rd12, %rd17;
	st.global.f32 	[%rd22], %f7;
	add.f32 	%f8, %f5, %f5;
	fma.rn.f32 	%f9, %f1, 0f40000000, %f6;
	ld.const.f32 	%f10, [delta];
	mul.f32 	%f11, %f10, %f9;
	div.rn.f32 	%f12, %f8, %f11;
	add.s64 	%rd23, %rd11, %rd17;
	st.global.f32 	[%rd23], %f12;
	cvt.f64.f32 	%fd7, %f4;
	add.f64 	%fd8, %fd7, %fd7;
	mul.f32 	%f13, %f3, %f5;
	cvt.f64.f32 	%fd9, %f13;
	sub.f64 	%fd10, %fd8, %fd9;
	add.f64 	%fd11, %fd8, %fd9;
	div.rn.f64 	%fd12, %fd10, %fd11;
	cvt.rn.f32.f64 	%f14, %fd12;
	add.s64 	%rd24, %rd10, %rd17;
	st.global.f32 	[%rd24], %f14;
	cvt.f64.f32 	%fd13, %f5;
	add.f64 	%fd14, %fd13, %fd13;
	fma.rn.f32 	%f15, %f4, 0f40000000, %f13;
	mul.f32 	%f16, %f10, %f15;
	cvt.f64.f32 	%fd15, %f16;
	div.rn.f64 	%fd16, %fd14, %fd15;
	cvt.rn.f32.f64 	%f17, %fd16;
	add.s64 	%rd25, %rd9, %rd17;
	st.global.f32 	[%rd25], %f17;
	bar.sync 	0;
	ret;

}


// ===== COMPILED SASS (sm_100) =====

	.target	sm_100

	.elftype	@"ET_EXEC"


//--------------------- .note.nv.tkinfo           --------------------------
	.section	.note.nv.tkinfo,"",@"SHT_NOTE"
	.sectionflags	@"SHF_NOTE_NV_TKINFO"
	.tkinfo
        /*0018*/ 	.word	0x00000002
        /*0030*/ 	.string	""
        /*0030*/ 	.string	"ptxas"
        /*0030*/ 	.string	"Cuda compilation tools, release 13.0, V13.0.88"
        /*0030*/ 	.string	"Build cuda_13.0.r13.0/compiler.36424714_0"
        /*0030*/ 	.string	"-arch sm_100 -m 64 "



//--------------------- .note.nv.cuinfo           --------------------------
	.section	.note.nv.cuinfo,"",@"SHT_NOTE"
	.sectionflags	@"SHF_NOTE_NV_CUINFO"
        /*0018*/ 	.short	0x0002
        /*001a*/ 	.short	0x0064
        /*001c*/ 	.short	0x0082
	.zero		2


//--------------------- .nv.info                  --------------------------
	.section	.nv.info,"",@"SHT_CUDA_INFO"
	.align	4


	//----- nvinfo : EIATTR_REGCOUNT
	.align		4
        /*0000*/ 	.byte	0x04, 0x2f
        /*0002*/ 	.short	(.L_5 - .L_4)
	.align		4
.L_4:
        /*0004*/ 	.word	index@(_Z17copy_const_kernelPfPKf)
        /*0008*/ 	.word	0x0000000a


	//----- nvinfo : EIATTR_FRAME_SIZE
	.align		4
.L_5:
        /*000c*/ 	.byte	0x04, 0x11
        /*000e*/ 	.short	(.L_7 - .L_6)
	.align		4
.L_6:
        /*0010*/ 	.word	index@(_Z17copy_const_kernelPfPKf)
        /*0014*/ 	.word	0x00000000


	//----- nvinfo : EIATTR_REGCOUNT
	.align		4
.L_7:
        /*0018*/ 	.byte	0x04, 0x2f
        /*001a*/ 	.short	(.L_9 - .L_8)
	.align		4
.L_8:
        /*001c*/ 	.word	index@(_Z9update_HxPfS_S_S_)
        /*0020*/ 	.word	0x00000012


	//----- nvinfo : EIATTR_FRAME_SIZE
	.align		4
.L_9:
        /*0024*/ 	.byte	0x04, 0x11
        /*0026*/ 	.short	(.L_11 - .L_10)
	.align		4
.L_10:
        /*0028*/ 	.word	index@(_Z9update_HxPfS_S_S_)
        /*002c*/ 	.word	0x00000000


	//----- nvinfo : EIATTR_REGCOUNT
	.align		4
.L_11:
        /*0030*/ 	.byte	0x04, 0x2f
        /*0032*/ 	.short	(.L_13 - .L_12)
	.align		4
.L_12:
        /*0034*/ 	.word	index@(_Z9update_HyPfS_S_S_)
        /*0038*/ 	.word	0x00000010


	//----- nvinfo : EIATTR_FRAME_SIZE
	.align		4
.L_13:
        /*003c*/ 	.byte	0x04, 0x11
        /*003e*/ 	.short	(.L_15 - .L_14)
	.align		4
.L_14:
        /*0040*/ 	.word	index@(_Z9update_HyPfS_S_S_)
        /*0044*/ 	.word	0x00000000


	//----- nvinfo : EIATTR_REGCOUNT
	.align		4
.L_15:
        /*0048*/ 	.byte	0x04, 0x2f
        /*004a*/ 	.short	(.L_17 - .L_16)
	.align		4
.L_16:
        /*004c*/ 	.word	index@(_Z9update_EzPfS_S_S_S_)
        /*0050*/ 	.word	0x00000014


	//----- nvinfo : EIATTR_FRAME_SIZE
	.align		4
.L_17:
        /*0054*/ 	.byte	0x04, 0x11
        /*0056*/ 	.short	(.L_19 - .L_18)
	.align		4
.L_18:
        /*0058*/ 	.word	index@(_Z9update_EzPfS_S_S_S_)
        /*005c*/ 	.word	0x00000000


	//----- nvinfo : EIATTR_REGCOUNT
	.align		4
.L_19:
        /*0060*/ 	.byte	0x04, 0x2f
        /*0062*/ 	.short	(.L_21 - .L_20)
	.align		4
.L_20:
        /*0064*/ 	.word	index@(_Z11te_getcoeffPfS_S_S_S_S_S_S_)
        /*0068*/ 	.word	0x0000001c


	//----- nvinfo : EIATTR_FRAME_SIZE
	.align		4
.L_21:
        /*006c*/ 	.byte	0x04, 0x11
        /*006e*/ 	.short	(.L_23 - .L_22)
	.align		4
.L_22:
        /*0070*/ 	.word	index@($__internal_1_$__cuda_sm3x_div_rn_noftz_f32_slowpath)
        /*0074*/ 	.word	0x00000000


	//----- nvinfo : EIATTR_FRAME_SIZE
	.align		4
.L_23:
        /*0078*/ 	.byte	0x04, 0x11
        /*007a*/ 	.short	(.L_25 - .L_24)
	.align		4
.L_24:
        /*007c*/ 	.word	index@($__internal_0_$__cuda_sm20_div_rn_f64_full)
        /*0080*/ 	.word	0x00000000


	//----- nvinfo : EIATTR_FRAME_SIZE
	.align		4
.L_25:
        /*0084*/ 	.byte	0x04, 0x11
        /*0086*/ 	.short	(.L_27 - .L_26)
	.align		4
.L_26:
        /*0088*/ 	.word	index@(_Z11te_getcoeffPfS_S_S_S_S_S_S_)
        /*008c*/ 	.word	0x00000000


	//----- nvinfo : EIATTR_MIN_STACK_SIZE
	.align		4
.L_27:
        /*0090*/ 	.byte	0x04, 0x12
        /*0092*/ 	.short	(.L_29 - .L_28)
	.align		4
.L_28:
        /*0094*/ 	.word	index@(_Z11te_getcoeffPfS_S_S_S_S_S_S_)
        /*0098*/ 	.word	0x00000000


	//----- nvinfo : EIATTR_MIN_STACK_SIZE
	.align		4
.L_29:
        /*009c*/ 	.byte	0x04, 0x12
        /*009e*/ 	.short	(.L_31 - .L_30)
	.align		4
.L_30:
        /*00a0*/ 	.word	index@(_Z9update_EzPfS_S_S_S_)
        /*00a4*/ 	.word	0x00000000


	//----- nvinfo : EIATTR_MIN_STACK_SIZE
	.align		4
.L_31:
        /*00a8*/ 	.byte	0x04, 0x12
        /*00aa*/ 	.short	(.L_33 - .L_32)
	.align		4
.L_32:
        /*00ac*/ 	.word	index@(_Z9update_HyPfS_S_S_)
        /*00b0*/ 	.word	0x00000000


	//----- nvinfo : EIATTR_MIN_STACK_SIZE
	.align		4
.L_33:
        /*00b4*/ 	.byte	0x04, 0x12
        /*00b6*/ 	.short	(.L_35 - .L_34)
	.align		4
.L_34:
        /*00b8*/ 	.word	index@(_Z9update_HxPfS_S_S_)
        /*00bc*/ 	.word	0x00000000


	//----- nvinfo : EIATTR_MIN_STACK_SIZE
	.align		4
.L_35:
        /*00c0*/ 	.byte	0x04, 0x12
        /*00c2*/ 	.short	(.L_37 - .L_36)
	.align		4
.L_36:
        /*00c4*/ 	.word	index@(_Z17copy_const_kernelPfPKf)
        /*00c8*/ 	.word	0x00000000
.L_37:


//--------------------- .nv.compat                --------------------------
	.section	.nv.compat,"",@"SHT_CUDA_COMPAT_INFO"
	.align	4
        /*0000*/ 	.byte	0x02, 0x09, 0x00, 0x00, 0x02, 0x02, 0x01, 0x00, 0x02, 0x05, 0x05, 0x00, 0x03, 0x07, 0x01, 0x01
        /*0010*/ 	.byte	0x02, 0x03, 0x00, 0x00, 0x02, 0x06, 0x01, 0x00, 0x04, 0x0b, 0x08, 0x00, 0x01, 0x00, 0x00, 0x00
        /*0020*/ 	.byte	0x00, 0x00, 0x00, 0x00


//--------------------- .nv.info._Z11te_getcoeffPfS_S_S_S_S_S_S_ --------------------------
	.section	.nv.info._Z11te_getcoeffPfS_S_S_S_S_S_S_,"",@"SHT_CUDA_INFO"
	.sectionflags	@""
	.align	4


	//----- nvinfo : EIATTR_CUDA_API_VERSION
	.align		4
        /*0000*/ 	.byte	0x04, 0x37
        /*0002*/ 	.short	(.L_39 - .L_38)
.L_38:
        /*0004*/ 	.word	0x00000082


	//----- nvinfo : EIATTR_KPARAM_INFO
	.align		4
.L_39:
        /*0008*/ 	.byte	0x04, 0x17
        /*000a*/ 	.short	(.L_41 - .L_40)
.L_40:
        /*000c*/ 	.word	0x00000000
        /*0010*/ 	.short	0x0007
        /*0012*/ 	.short	0x0038
        /*0014*/ 	.byte	0x00, 0xf5, 0x21, 0x00


	//----- nvinfo : EIATTR_KPARAM_INFO
	.align		4
.L_41:
        /*0018*/ 	.byte	0x04, 0x17
        /*001a*/ 	.short	(.L_43 - .L_42)
.L_42:
        /*001c*/ 	.word	0x00000000
        /*0020*/ 	.short	0x0006
        /*0022*/ 	.short	0x0030
        /*0024*/ 	.byte	0x00, 0xf5, 0x21, 0x00


	//----- nvinfo : EIATTR_KPARAM_INFO
	.align		4
.L_43:
        /*0028*/ 	.byte	0x04, 0x17
        /*002a*/ 	.short	(.L_45 - .L_44)
.L_44:
        /*002c*/ 	.word	0x00000000
        /*0030*/ 	.short	0x0005
        /*0032*/ 	.short	0x0028
        /*0034*/ 	.byte	0x00, 0xf5, 0x21, 0x00


	//----- nvinfo : EIATTR_KPARAM_INFO
	.align		4
.L_45:
        /*0038*/ 	.byte	0x04, 0x17
        /*003a*/ 	.short	(.L_47 - .L_46)
.L_46:
        /*003c*/ 	.word	0x00000000
        /*0040*/ 	.short	0x0004
        /*0042*/ 	.short	0x0020
        /*0044*/ 	.byte	0x00, 0xf5, 0x21, 0x00


	//----- nvinfo : EIATTR_KPARAM_INFO
	.align		4
.L_47:
        /*0048*/ 	.byte	0x04, 0x17
        /*004a*/ 	.short	(.L_49 - .L_48)
.L_48:
        /*004c*/ 	.word	0x00000000
        /*0050*/ 	.short	0x0003
        /*0052*/ 	.short	0x0018
        /*0054*/ 	.byte	0x00, 0xf5, 0x21, 0x00


	//----- nvinfo : EIATTR_KPARAM_INFO
	.align		4
.L_49:
        /*0058*/ 	.byte	0x04, 0x17
        /*005a*/ 	.short	(.L_51 - .L_50)
.L_50:
        /*005c*/ 	.word	0x00000000
        /*0060*/ 	.short	0x0002
        /*0062*/ 	.short	0x0010
        /*0064*/ 	.byte	0x00, 0xf5, 0x21, 0x00


	//----- nvinfo : EIATTR_KPARAM_INFO
	.align		4
.L_51:
        /*0068*/ 	.byte	0x04, 0x17
        /*006a*/ 	.short	(.L_53 - .L_52)
.L_52:
        /*006c*/ 	.word	0x00000000
        /*0070*/ 	.short	0x0001
        /*0072*/ 	.short	0x0008
        /*0074*/ 	.byte	0x00, 0xf5, 0x21, 0x00


	//----- nvinfo : EIATTR_KPARAM_INFO
	.align		4
.L_53:
        /*0078*/ 	.byte	0x04, 0x17
        /*007a*/ 	.short	(.L_55 - .L_54)
.L_54:
        /*007c*/ 	.word	0x00000000
        /*0080*/ 	.short	0x0000
        /*0082*/ 	.short	0x0000
        /*0084*/ 	.byte	0x00, 0xf5, 0x21, 0x00


	//----- nvinfo : EIATTR_SPARSE_MMA_MASK
	.align		4
.L_55:
        /*0088*/ 	.byte	0x03, 0x50
        /*008a*/ 	.short	0x0000


	//----- nvinfo : EIATTR_MAXREG_COUNT
	.align		4
        /*008c*/ 	.byte	0x03, 0x1b
        /*008e*/ 	.short	0x00ff


	//----- nvinfo : EIATTR_NUM_BARRIERS
	.align		4
        /*0090*/ 	.byte	0x02, 0x4c
        /*0092*/ 	.byte	0x01
	.zero		1


	//----- nvinfo : EIATTR_MERCURY_ISA_VERSION
	.align		4
        /*0094*/ 	.byte	0x03, 0x5f
        /*0096*/ 	.short	0x0101


	//----- nvinfo : EIATTR_VRC_CTA_INIT_COUNT
	.align		4
        /*0098*/ 	.byte	0x02, 0x4a
	.zero		1
	.zero		1


	//----- nvinfo : EIATTR_EXIT_INSTR_OFFSETS
	.align		4
        /*009c*/ 	.byte	0x04, 0x1c
        /*009e*/ 	.short	(.L_57 - .L_56)


	//   ....[0]....
.L_56:
        /*00a0*/ 	.word	0x000008c0


	//----- nvinfo : EIATTR_CRS_STACK_SIZE
	.align		4
.L_57:
        /*00a4*/ 	.byte	0x04, 0x1e
        /*00a6*/ 	.short	(.L_59 - .L_58)
.L_58:
        /*00a8*/ 	.word	0x00000000


	//----- nvinfo : EIATTR_CBANK_PARAM_SIZE
	.align		4
.L_59:
        /*00ac*/ 	.byte	0x03, 0x19
        /*00ae*/ 	.short	0x0040


	//----- nvinfo : EIATTR_PARAM_CBANK
	.align		4
        /*00b0*/ 	.byte	0x04, 0x0a
        /*00b2*/ 	.short	(.L_61 - .L_60)
	.align		4
.L_60:
        /*00b4*/ 	.word	index@(.nv.constant0._Z11te_getcoeffPfS_S_S_S_S_S_S_)
        /*00b8*/ 	.short	0x0380
        /*00ba*/ 	.short	0x0040


	//----- nvinfo : EIATTR_SW_WAR
	.align		4
.L_61:
        /*00bc*/ 	.byte	0x04, 0x36
        /*00be*/ 	.short	(.L_63 - .L_62)
.L_62:
        /*00c0*/ 	.word	0x00000008
.L_63:


//--------------------- .nv.info._Z9update_EzPfS_S_S_S_ --------------------------
	.section	.nv.info._Z9update_EzPfS_S_S_S_,"",@"SHT_CUDA_INFO"
	.sectionflags	@""
	.align	4


	//----- nvinfo : EIATTR_CUDA_API_VERSION
	.align		4
        /*0000*/ 	.byte	0x04, 0x37
        /*0002*/ 	.short	(.L_65 - .L_64)
.L_64:
        /*0004*/ 	.word	0x00000082


	//----- nvinfo : EIATTR_KPARAM_INFO
	.align		4
.L_65:
        /*0008*/ 	.byte	0x04, 0x17
        /*000a*/ 	.short	(.L_67 - .L_66)
.L_66:
        /*000c*/ 	.word	0x00000000
        /*0010*/ 	.short	0x0004
        /*0012*/ 	.short	0x0020
        /*0014*/ 	.byte	0x00, 0xf5, 0x21, 0x00


	//----- nvinfo : EIATTR_KPARAM_INFO
	.align		4
.L_67:
        /*0018*/ 	.byte	0x04, 0x17
        /*001a*/ 	.short	(.L_69 - .L_68)
.L_68:
        /*001c*/ 	.word	0x00000000
        /*0020*/ 	.short	0x0003
        /*0022*/ 	.short	0x0018
        /*0024*/ 	.byte	0x00, 0xf5, 0x21, 0x00


	//----- nvinfo : EIATTR_KPARAM_INFO
	.align		4
.L_69:
        /*0028*/ 	.byte	0x04, 0x17
        /*002a*/ 	.short	(.L_71 - .L_70)
.L_70:
        /*002c*/ 	.word	0x00000000
        /*0030*/ 	.short	0x0002
        /*0032*/ 	.short	0x0010
        /*0034*/ 	.byte	0x00, 0xf5, 0x21, 0x00


	//----- nvinfo : EIATTR_KPARAM_INFO
	.align		4
.L_71:
        /*0038*/ 	.byte	0x04, 0x17
        /*003a*/ 	.short	(.L_73 - .L_72)
.L_72:
        /*003c*/ 	.word	0x00000000
        /*0040*/ 	.short	0x0001
        /*0042*/ 	.short	0x0008
        /*0044*/ 	.byte	0x00, 0xf5, 0x21, 0x00


	//----- nvinfo : EIATTR_KPARAM_INFO
	.align		4
.L_73:
        /*0048*/ 	.byte	0x04, 0x17
        /*004a*/ 	.short	(.L_75 - .L_74)
.L_74:
        /*004c*/ 	.word	0x00000000
        /*0050*/ 	.short	0x0000
        /*0052*/ 	.short	0x0000
        /*0054*/ 	.byte	0x00, 0xf5, 0x21, 0x00


	//----- nvinfo : EIATTR_SPARSE_MMA_MASK
	.align		4
.L_75:
        /*0058*/ 	.byte	0x03, 0x50
        /*005a*/ 	.short	0x0000


	//----- nvinfo : EIATTR_MAXREG_COUNT
	.align		4
        /*005c*/ 	.byte	0x03, 0x1b
        /*005e*/ 	.short	0x00ff


	//----- nvinfo : EIATTR_NUM_BARRIERS
	.align		4
        /*0060*/ 	.byte	0x02, 0x4c
        /*0062*/ 	.byte	0x01
	.zero		1


	//----- nvinfo : EIATTR_MERCURY_ISA_VERSION
	.align		4
        /*0064*/ 	.byte	0x03, 0x5f
        /*0066*/ 	.short	0x0101


	//----- nvinfo : EIATTR_VRC_CTA_INIT_COUNT
	.align		4
        /*0068*/ 	.byte	0x02, 0x4a
	.zero		1
	.zero		1


	//----- nvinfo : EIATTR_EXIT_INSTR_OFFSETS
	.align		4
        /*006c*/ 	.byte	0x04, 0x1c
        /*006e*/ 	.short	(.L_77 - .L_76)


	//   ....[0]....
.L_76:
        /*0070*/ 	.word	0x00000330


	//----- nvinfo : EIATTR_CRS_STACK_SIZE
	.align		4
.L_77:
        /*0074*/ 	.byte	0x04, 0x1e
        /*0076*/ 	.short	(.L_79 - .L_78)
.L_78:
        /*0078*/ 	.word	0x00000000


	//----- nvinfo : EIATTR_CBANK_PARAM_SIZE
	.align		4
.L_79:
        /*007c*/ 	.byte	0x03, 0x19
        /*007e*/ 	.short	0x0028


	//----- nvinfo : EIATTR_PARAM_CBANK
	.align		4
        /*0080*/ 	.byte	0x04, 0x0a
        /*0082*/ 	.short	(.L_81 - .L_80)
	.align		4
.L_80:
        /*0084*/ 	.word	index@(.nv.constant0._Z9update_EzPfS_S_S_S_)
        /*0088*/ 	.short	0x0380
        /*008a*/ 	.short	0x0028


	//----- nvinfo : EIATTR_SW_WAR
	.align		4
.L_81:
        /*008c*/ 	.byte	0x04, 0x36
        /*008e*/ 	.short	(.L_83 - .L_82)
.L_82:
        /*0090*/ 	.word	0x00000008
.L_83:


//--------------------- .nv.info._Z9update_HyPfS_S_S_ --------------------------
	.section	.nv.info._Z9update_HyPfS_S_S_,"",@"SHT_CUDA_INFO"
	.sectionflags	@""
	.align	4


	//----- nvinfo : EIATTR_CUDA_API_VERSION
	.align		4
        /*0000*/ 	.byte	0x04, 0x37
        /*0002*/ 	.short	(.L_85 - .L_84)
.L_84:
        /*0004*/ 	.word	0x00000082


	//----- nvinfo : EIATTR_KPARAM_INFO
	.align		4
.L_85:
        /*0008*/ 	.byte	0x04, 0x17
        /*000a*/ 	.short	(.L_87 - .L_86)
.L_86:
        /*000c*/ 	.word	0x00000000
        /*0010*/ 	.short	0x0003
        /*0012*/ 	.short	0x0018
        /*0014*/ 	.byte	0x00, 0xf5, 0x21, 0x00


	//----- nvinfo : EIATTR_KPARAM_INFO
	.align		4
.L_87:
        /*0018*/ 	.byte	0x04, 0x17
        /*001a*/ 	.short	(.L_89 - .L_88)
.L_88:
        /*001c*/ 	.word	0x00000000
        /*0020*/ 	.short	0x0002
        /*0022*/ 	.short	0x0010
        /*0024*/ 	.byte	0x00, 0xf5, 0x21, 0x00


	//----- nvinfo : EIATTR_KPARAM_INFO
	.align		4
.L_89:
        /*0028*/ 	.byte	0x04, 0x17
        /*002a*/ 	.short	(.L_91 - .L_90)
.L_90:
        /*002c*/ 	.word	0x00000000
        /*0030*/ 	.short	0x0001
        /*0032*/ 	.short	0x0008
        /*0034*/ 	.byte	0x00, 0xf5, 0x21, 0x00


	//----- nvinfo : EIATTR_KPARAM_INFO
	.align		4
.L_91:
        /*0038*/ 	.byte	0x04, 0x17
        /*003a*/ 	.short	(.L_93 - .L_92)
.L_92:
        /*003c*/ 	.word	0x00000000
        /*0040*/ 	.short	0x0000
        /*0042*/ 	.short	0x0000
        /*0044*/ 	.byte	0x00, 0xf5, 0x21, 0x00


	//----- nvinfo : EIATTR_SPARSE_MMA_MASK
	.align		4
.L_93:
        /*0048*/ 	.byte	0x03, 0x50
        /*004a*/ 	.short	0x0000


	//----- nvinfo : EIATTR_MAXREG_COUNT
	.align		4
        /*004c*/ 	.byte	0x03, 0x1b
        /*004e*/ 	.short	0x00ff


	//----- nvinfo : EIATTR_NUM_BARRIERS
	.align		4
        /*0050*/ 	.byte	0x02, 0x4c
        /*0052*/ 	.byte	0x01
	.zero		1


	//----- nvinfo : EIATTR_MERCURY_ISA_VERSION
	.align		4
        /*0054*/ 	.byte	0x03, 0x5f
        /*0056*/ 	.short	0x0101


	//----- nvinfo : EIATTR_VRC_CTA_INIT_COUNT
	.align		4
        /*0058*/ 	.byte	0x02, 0x4a
	.zero		1
	.zero		1


	//----- nvinfo : EIATTR_EXIT_INSTR_OFFSETS
	.align		4
        /*005c*/ 	.byte	0x04, 0x1c
        /*005e*/ 	.short	(.L_95 - .L_94)


	//   ....[0]....
.L_94:
        /*0060*/ 	.word	0x00000230


	//----- nvinfo : EIATTR_CRS_STACK_SIZE
	.align		4
.L_95:
        /*0064*/ 	.byte	0x04, 0x1e
        /*0066*/ 	.short	(.L_97 - .L_96)
.L_96:
        /*0068*/ 	.word	0x00000000


	//----- nvinfo : EIATTR_CBANK_PARAM_SIZE
	.align		4
.L_97:
        /*006c*/ 	.byte	0x03, 0x19
        /*006e*/ 	.short	0x0020


	//----- nvinfo : EIATTR_PARAM_CBANK
	.align		4
        /*0070*/ 	.byte	0x04, 0x0a
        /*0072*/ 	.short	(.L_99 - .L_98)
	.align		4
.L_98:
        /*0074*/ 	.word	index@(.nv.constant0._Z9update_HyPfS_S_S_)
        /*0078*/ 	.short	0x0380
        /*007a*/ 	.short	0x0020


	//----- nvinfo : EIATTR_SW_WAR
	.align		4
.L_99:
        /*007c*/ 	.byte	0x04, 0x36
        /*007e*/ 	.short	(.L_101 - .L_100)
.L_100:
        /*0080*/ 	.word	0x00000008
.L_101:


//--------------------- .nv.info._Z9update_HxPfS_S_S_ --------------------------
	.section	.nv.info._Z9update_HxPfS_S_S_,"",@"SHT_CUDA_INFO"
	.sectionflags	@""
	.align	4


	//----- nvinfo : EIATTR_CUDA_API_VERSION
	.align		4
        /*0000*/ 	.byte	0x04, 0x37
        /*0002*/ 	.short	(.L_103 - .L_102)
.L_102:
        /*0004*/ 	.word	0x00000082


	//----- nvinfo : EIATTR_KPARAM_INFO
	.align		4
.L_103:
        /*0008*/ 	.byte	0x04, 0x17
        /*000a*/ 	.short	(.L_105 - .L_104)
.L_104:
        /*000c*/ 	.word	0x00000000
        /*0010*/ 	.short	0x0003
        /*0012*/ 	.short	0x0018
        /*0014*/ 	.byte	0x00, 0xf5, 0x21, 0x00


	//----- nvinfo : EIATTR_KPARAM_INFO
	.align		4
.L_105:
        /*0018*/ 	.byte	0x04, 0x17
        /*001a*/ 	.short	(.L_107 - .L_106)
.L_106:
        /*001c*/ 	.word	0x00000000
        /*0020*/ 	.short	0x0002
        /*0022*/ 	.short	0x0010
        /*0024*/ 	.byte	0x00, 0xf5, 0x21, 0x00


	//----- nvinfo : EIATTR_KPARAM_INFO
	.align		4
.L_107:
        /*0028*/ 	.byte	0x04, 0x17
        /*002a*/ 	.short	(.L_109 - .L_108)
.L_108:
        /*002c*/ 	.word	0x00000000
        /*0030*/ 	.short	0x0001
        /*0032*/ 	.short	0x0008
        /*0034*/ 	.byte	0x00, 0xf5, 0x21, 0x00


	//----- nvinfo : EIATTR_KPARAM_INFO
	.align		4
.L_109:
        /*0038*/ 	.byte	0x04, 0x17
        /*003a*/ 	.short	(.L_111 - .L_110)
.L_110:
        /*003c*/ 	.word	0x00000000
        /*0040*/ 	.short	0x0000
        /*0042*/ 	.short	0x0000
        /*0044*/ 	.byte	0x00, 0xf5, 0x21, 0x00


	//----- nvinfo : EIATTR_SPARSE_MMA_MASK
	.align		4
.L_111:
        /*0048*/ 	.byte	0x03, 0x50
        /*004a*/ 	.short	0x0000


	//----- nvinfo : EIATTR_MAXREG_COUNT
	.align		4
        /*004c*/ 	.byte	0x03, 0x1b
        /*004e*/ 	.short	0x00ff


	//----- nvinfo : EIATTR_NUM_BARRIERS
	.align		4
        /*0050*/ 	.byte	0x02, 0x4c
        /*0052*/ 	.byte	0x01
	.zero		1


	//----- nvinfo : EIATTR_MERCURY_ISA_VERSION
	.align		4
        /*0054*/ 	.byte	0x03, 0x5f
        /*0056*/ 	.short	0x0101


	//----- nvinfo : EIATTR_VRC_CTA_INIT_COUNT
	.align		4
        /*0058*/ 	.byte	0x02, 0x4a
	.zero		1
	.zero		1


	//----- nvinfo : EIATTR_EXIT_INSTR_OFFSETS
	.align		4
        /*005c*/ 	.byte	0x04, 0x1c
        /*005e*/ 	.short	(.L_113 - .L_112)


	//   ....[0]....
.L_112:
        /*0060*/ 	.word	0x00000260


	//----- nvinfo : EIATTR_CRS_STACK_SIZE
	.align		4
.L_113:
        /*0064*/ 	.byte	0x04, 0x1e
        /*0066*/ 	.short	(.L_115 - .L_114)
.L_114:
        /*0068*/ 	.word	0x00000000


	//----- nvinfo : EIATTR_CBANK_PARAM_SIZE
	.align		4
.L_115:
        /*006c*/ 	.byte	0x03, 0x19
        /*006e*/ 	.short	0x0020


	//----- nvinfo : EIATTR_PARAM_CBANK
	.align		4
        /*0070*/ 	.byte	0x04, 0x0a
        /*0072*/ 	.short	(.L_117 - .L_116)
	.align		4
.L_116:
        /*0074*/ 	.word	index@(.nv.constant0._Z9update_HxPfS_S_S_)
        /*0078*/ 	.short	0x0380
        /*007a*/ 	.short	0x0020


	//----- nvinfo : EIATTR_SW_WAR
	.align		4
.L_117:
        /*007c*/ 	.byte	0x04, 0x36
        /*007e*/ 	.short	(.L_119 - .L_118)
.L_118:
        /*0080*/ 	.word	0x00000008
.L_119:


//--------------------- .nv.info._Z17copy_const_kernelPfPKf --------------------------
	.section	.nv.info._Z17copy_const_kernelPfPKf,"",@"SHT_CUDA_INFO"
	.sectionflags	@""
	.align	4


	//----- nvinfo : EIATTR_CUDA_API_VERSION
	.align		4
        /*0000*/ 	.byte	0x04, 0x37
        /*0002*/ 	.short	(.L_121 - .L_120)
.L_120:
        /*0004*/ 	.word	0x00000082


	//----- nvinfo : EIATTR_KPARAM_INFO
	.align		4
.L_121:
        /*0008*/ 	.byte	0x04, 0x17
        /*000a*/ 	.short	(.L_123 - .L_122)
.L_122:
        /*000c*/ 	.word	0x00000000
        /*0010*/ 	.short	0x0001
        /*0012*/ 	.short	0x0008
        /*0014*/ 	.byte	0x00, 0xf5, 0x21, 0x00


	//----- nvinfo : EIATTR_KPARAM_INFO
	.align		4
.L_123:
        /*0018*/ 	.byte	0x04, 0x17
        /*001a*/ 	.short	(.L_125 - .L_124)
.L_124:
        /*001c*/ 	.word	0x00000000
        /*0020*/ 	.short	0x0000
        /*0022*/ 	.short	0x0000
        /*0024*/ 	.byte	0x00, 0xf5, 0x21, 0x00


	//----- nvinfo : EIATTR_SPARSE_MMA_MASK
	.align		4
.L_125:
        /*0028*/ 	.byte	0x03, 0x50
        /*002a*/ 	.short	0x0000


	//----- nvinfo : EIATTR_MAXREG_COUNT
	.align		4
        /*002c*/ 	.byte	0x03, 0x1b
        /*002e*/ 	.short	0x00ff


	//----- nvinfo : EIATTR_NUM_BARRIERS
	.align		4
        /*0030*/ 	.byte	0x02, 0x4c
        /*0032*/ 	.byte	0x01
	.zero		1


	//----- nvinfo : EIATTR_MERCURY_ISA_VERSION
	.align		4
        /*0034*/ 	.byte	0x03, 0x5f
        /*0036*/ 	.short	0x0101


	//----- nvinfo : EIATTR_VRC_CTA_INIT_COUNT
	.align		4
        /*0038*/ 	.byte	0x02, 0x4a
	.zero		1
	.zero		1


	//----- nvinfo : EIATTR_EXIT_INSTR_OFFSETS
	.align		4
        /*003c*/ 	.byte	0x04, 0x1c
        /*003e*/ 	.short	(.L_127 - .L_126)


	//   ....[0]....
.L_126:
        /*0040*/ 	.word	0x00000140


	//----- nvinfo : EIATTR_CBANK_PARAM_SIZE
	.align		4
.L_127:
        /*0044*/ 	.byte	0x03, 0x19
        /*0046*/ 	.short	0x0010


	//----- nvinfo : EIATTR_PARAM_CBANK
	.align		4
        /*0048*/ 	.byte	0x04, 0x0a
        /*004a*/ 	.short	(.L_129 - .L_128)
	.align		4
.L_128:
        /*004c*/ 	.word	index@(.nv.constant0._Z17copy_const_kernelPfPKf)
        /*0050*/ 	.short	0x0380
        /*0052*/ 	.short	0x0010


	//----- nvinfo : EIATTR_SW_WAR
	.align		4
.L_129:
        /*0054*/ 	.byte	0x04, 0x36
        /*0056*/ 	.short	(.L_131 - .L_130)
.L_130:
        /*0058*/ 	.word	0x00000008
.L_131:


//--------------------- .nv.callgraph             --------------------------
	.section	.nv.callgraph,"",@"SHT_CUDA_CALLGRAPH"
	.align	4
	.sectionentsize	8
	.align		4
        /*0000*/ 	.word	0x00000000
	.align		4
        /*0004*/ 	.word	0xffffffff
	.align		4
        /*0008*/ 	.word	0x00000000
	.align		4
        /*000c*/ 	.word	0xfffffffe
	.align		4
        /*0010*/ 	.word	0x00000000
	.align		4
        /*0014*/ 	.word	0xfffffffd
	.align		4
        /*0018*/ 	.word	0x00000000
	.align		4
        /*001c*/ 	.word	0xfffffffc


//--------------------- .nv.constant3             --------------------------
	.section	.nv.constant3,"a",@progbits
	.align	4
.nv.constant3:
	.type		x_index_dim,@object
	.size		x_index_dim,(y_index_dim - x_index_dim)
x_index_dim:
	.zero		4
	.type		y_index_dim,@object
	.size		y_index_dim,(delta - y_index_dim)
y_index_dim:
	.zero		4
	.type		delta,@object
	.size		delta,(deltat - delta)
delta:
	.zero		4
	.type		deltat,@object
	.size		deltat,(.L_3 - deltat)
deltat:
	.zero		4
.L_3:


//--------------------- .text._Z11te_getcoeffPfS_S_S_S_S_S_S_ --------------------------
	.section	.text._Z11te_getcoeffPfS_S_S_S_S_S_S_,"ax",@progbits
	.align	128
        .global         _Z11te_getcoeffPfS_S_S_S_S_S_S_
        .type           _Z11te_getcoeffPfS_S_S_S_S_S_S_,@function
        .size           _Z11te_getcoeffPfS_S_S_S_S_S_S_,(.L_x_36 - _Z11te_getcoeffPfS_S_S_S_S_S_S_)
        .other          _Z11te_getcoeffPfS_S_S_S_S_S_S_,@"STO_CUDA_ENTRY STV_DEFAULT"
_Z11te_getcoeffPfS_S_S_S_S_S_S_:
.text._Z11te_getcoeffPfS_S_S_S_S_S_S_:
[----:B------:R-:W-:Y:S01]  /*0000*/  LDC R1, c[0x0][0x37c] ;  /* 0x0000df00ff017b82 */ /* 0x000fe20000000800 */
[----:B------:R-:W0:Y:S01]  /*0010*/  S2R R0, SR_TID.Y ;  /* 0x0000000000007919 */ /* 0x000e220000002200 */
[----:B------:R-:W1:Y:S06]  /*0020*/  LDCU UR7, c[0x0][0x360] ;  /* 0x00006c00ff0777ac */ /* 0x000e6c0008000800 */
[----:B------:R-:W0:Y:S01]  /*0030*/  S2UR UR8, SR_CTAID.Y ;  /* 0x00000000000879c3 */ /* 0x000e220000002600 */
[----:B------:R-:W1:Y:S01]  /*0040*/  S2R R17, SR_TID.X ;  /* 0x0000000000117919 */ /* 0x000e620000002100 */
[----:B------:R-:W2:Y:S06]  /*0050*/  LDCU.64 UR4, c[0x0][0x358] ;  /* 0x00006b00ff0477ac */ /* 0x000eac0008000a00 */
[----:B------:R-:W0:Y:S08]  /*0060*/  LDC R7, c[0x0][0x364] ;  /* 0x0000d900ff077b82 */ /* 0x000e300000000800 */
[----:B------:R-:W3:Y:S08]  /*0070*/  S2UR UR6, SR_CTAID.X ;  /* 0x00000000000679c3 */ /* 0x000ef00000002500 */
[----:B------:R-:W3:Y:S08]  /*0080*/  LDC R9, c[0x0][0x370] ;  /* 0x0000dc00ff097b82 */ /* 0x000ef00000000800 */
[----:B------:R-:W4:Y:S01]  /*0090*/  LDC.64 R2, c[0x0][0x380] ;  /* 0x0000e000ff027b82 */ /* 0x000f220000000a00 */
[----:B0-----:R-:W-:-:S07]  /*00a0*/  IMAD R0, R7, UR8, R0 ;  /* 0x0000000807007c24 */ /* 0x001fce000f8e0200 */
[----:B------:R-:W0:Y:S01]  /*00b0*/  LDC.64 R4, c[0x0][0x398] ;  /* 0x0000e600ff047b82 */ /* 0x000e220000000a00 */
[----:B---3--:R-:W-:Y:S01]  /*00c0*/  IMAD R0, R0, R9, UR6 ;  /* 0x0000000600007e24 */ /* 0x008fe2000f8e0209 */
[----:B------:R-:W3:Y:S06]  /*00d0*/  LDCU UR6, c[0x3][0xc] ;  /* 0x00c00180ff0677ac */ /* 0x000eec0008000800 */
[----:B------:R-:W3:Y:S01]  /*00e0*/  LDC.64 R6, c[0x0][0x390] ;  /* 0x0000e400ff067b82 */ /* 0x000ee20000000a00 */
[----:B-1----:R-:W-:-:S04]  /*00f0*/  IMAD R17, R0, UR7, R17 ;  /* 0x0000000700117c24 */ /* 0x002fc8000f8e0211 */
[----:B----4-:R-:W-:-:S03]  /*0100*/  IMAD.WIDE R2, R17, 0x4, R2 ;  /* 0x0000000411027825 */ /* 0x010fc600078e0202 */
[----:B------:R-:W1:Y:S02]  /*0110*/  LDC.64 R8, c[0x0][0x388] ;  /* 0x0000e200ff087b82 */ /* 0x000e640000000a00 */
[----:B--2---:R-:W2:Y:S01]  /*0120*/  LDG.E R0, desc[UR4][R2.64] ;  /* 0x0000000402007981 */ /* 0x004ea2000c1e1900 */
[----:B0-----:R-:W-:-:S06]  /*0130*/  IMAD.WIDE R4, R17, 0x4, R4 ;  /* 0x0000000411047825 */ /* 0x001fcc00078e0204 */
[----:B------:R-:W4:Y:S01]  /*0140*/  LDG.E R4, desc[UR4][R4.64] ;  /* 0x0000000404047981 */ /* 0x000f22000c1e1900 */
[----:B------:R-:W-:Y:S02]  /*0150*/  IMAD.MOV.U32 R12, RZ, RZ, 0x1 ;  /* 0x00000001ff0c7424 */ /* 0x000fe400078e00ff */
[----:B---3--:R-:W-:-:S05]  /*0160*/  IMAD.WIDE R6, R17, 0x4, R6 ;  /* 0x0000000411067825 */ /* 0x008fca00078e0206 */
[----:B------:R0:W5:Y:S01]  /*0170*/  LDG.E R21, desc[UR4][R6.64] ;  /* 0x0000000406157981 */ /* 0x000162000c1e1900 */
[----:B-1----:R-:W-:-:S05]  /*0180*/  IMAD.WIDE R8, R17, 0x4, R8 ;  /* 0x0000000411087825 */ /* 0x002fca00078e0208 */
[----:B------:R1:W5:Y:S01]  /*0190*/  LDG.E R19, desc[UR4][R8.64] ;  /* 0x0000000408137981 */ /* 0x000362000c1e1900 */
[----:B------:R-:W-:Y:S01]  /*01a0*/  BSSY.RECONVERGENT B0, `(.L_x_0) ;  /* 0x0000019000007945 */ /* 0x000fe20003800200 */
[----:B--2---:R-:W2:Y:S01]  /*01b0*/  F2F.F64.F32 R10, R0 ;  /* 0x00000000000a7310 */ /* 0x004ea20000201800 */
[----:B----4-:R-:W-:-:S07]  /*01c0*/  FMUL R23, R4, UR6 ;  /* 0x0000000604177c20 */ /* 0x010fce0008400000 */
[----:B------:R-:W3:Y:S01]  /*01d0*/  F2F.F64.F32 R2, R23 ;  /* 0x0000001700027310 */ /* 0x000ee20000201800 */
[----:B--2---:R-:W-:-:S08]  /*01e0*/  DADD R10, R10, R10 ;  /* 0x000000000a0a7229 */ /* 0x004fd0000000000a */
[----:B---3--:R-:W-:-:S06]  /*01f0*/  DADD R4, R10, R2 ;  /* 0x000000000a047229 */ /* 0x008fcc0000000002 */
[----:B------:R-:W2:Y:S02]  /*0200*/  MUFU.RCP64H R13, R5 ;  /* 0x00000005000d7308 */ /* 0x000ea40000001800 */
[----:B--2---:R-:W-:-:S08]  /*0210*/  DFMA R14, -R4, R12, 1 ;  /* 0x3ff00000040e742b */ /* 0x004fd0000000010c */
[----:B------:R-:W-:-:S08]  /*0220*/  DFMA R14, R14, R14, R14 ;  /* 0x0000000e0e0e722b */ /* 0x000fd0000000000e */
[----:B------:R-:W-:-:S08]  /*0230*/  DFMA R14, R12, R14, R12 ;  /* 0x0000000e0c0e722b */ /* 0x000fd0000000000c */
[----:B0-----:R-:W-:Y:S02]  /*0240*/  DFMA R6, -R4, R14, 1 ;  /* 0x3ff000000406742b */ /* 0x001fe4000000010e */
[----:B-1----:R-:W-:-:S06]  /*0250*/  DADD R8, R10, -R2 ;  /* 0x000000000a087229 */ /* 0x002fcc0000000802 */
[----:B------:R-:W-:-:S08]  /*0260*/  DFMA R6, R14, R6, R14 ;  /* 0x000000060e06722b */ /* 0x000fd0000000000e */
[----:B------:R-:W-:-:S08]  /*0270*/  DMUL R2, R8, R6 ;  /* 0x0000000608027228 */ /* 0x000fd00000000000 */
[----:B------:R-:W-:-:S08]  /*0280*/  DFMA R10, -R4, R2, R8 ;  /* 0x00000002040a722b */ /* 0x000fd00000000108 */
[----:B------:R-:W-:Y:S01]  /*0290*/  DFMA R2, R6, R10, R2 ;  /* 0x0000000a0602722b */ /* 0x000fe20000000002 */
[----:B------:R-:W-:-:S09]  /*02a0*/  FSETP.GEU.AND P1, PT, |R9|, 6.5827683646048100446e-37, PT ;  /* 0x036000000900780b */ /* 0x000fd20003f2e200 */
[----:B------:R-:W-:-:S05]  /*02b0*/  FFMA R6, RZ, R5, R3 ;  /* 0x00000005ff067223 */ /* 0x000fca0000000003 */
[----:B------:R-:W-:-:S13]  /*02c0*/  FSETP.GT.AND P0, PT, |R6|, 1.469367938527859385e-39, PT ;  /* 0x001000000600780b */ /* 0x000fda0003f04200 */
[----:B------:R-:W-:Y:S05]  /*02d0*/  @P0 BRA P1, `(.L_x_1) ;  /* 0x0000000000140947 */ /* 0x000fea0000800000 */
[----:B------:R-:W-:Y:S01]  /*02e0*/  IMAD.MOV.U32 R11, RZ, RZ, R9 ;  /* 0x000000ffff0b7224 */ /* 0x000fe200078e0009 */
[----:B------:R-:W-:-:S07]  /*02f0*/  MOV R18, 0x310 ;  /* 0x0000031000127802 */ /* 0x000fce0000000f00 */
[----:B-----5:R-:W-:Y:S05]  /*0300*/  CALL.REL.NOINC `($__internal_0_$__cuda_sm20_div_rn_f64_full) ;  /* 0x0000000400707944 */ /* 0x020fea0003c00000 */
[----:B------:R-:W-:Y:S02]  /*0310*/  IMAD.MOV.U32 R2, RZ, RZ, R4 ;  /* 0x000000ffff027224 */ /* 0x000fe400078e0004 */
[----:B------:R-:W-:-:S07]  /*0320*/  IMAD.MOV.U32 R3, RZ, RZ, R5 ;  /* 0x000000ffff037224 */ /* 0x000fce00078e0005 */
.L_x_1:
[----:B------:R-:W-:Y:S05]  /*0330*/  BSYNC.RECONVERGENT B0 ;  /* 0x0000000000007941 */ /* 0x000fea0003800200 */
.L_x_0:
[----:B------:R-:W0:Y:S01]  /*0340*/  LDC.64 R8, c[0x3][0x8] ;  /* 0x00c00200ff087b82 */ /* 0x000e220000000a00 */
[----:B------:R-:W-:Y:S01]  /*0350*/  FFMA R23, R0, 2, R23 ;  /* 0x4000000000177823 */ /* 0x000fe20000000017 */
[----:B------:R-:W1:Y:S01]  /*0360*/  F2F.F32.F64 R3, R2 ;  /* 0x0000000200037310 */ /* 0x000e620000301000 */
[----:B------:R-:W-:Y:S05]  /*0370*/  BSSY.RECONVERGENT B0, `(.L_x_2) ;  /* 0x0000011000007945 */ /* 0x000fea0003800200 */
[----:B------:R-:W2:Y:S01]  /*0380*/  LDC.64 R4, c[0x0][0x3a0] ;  /* 0x0000e800ff047b82 */ /* 0x000ea20000000a00 */
[----:B0-----:R-:W-:Y:S01]  /*0390*/  FMUL R23, R23, R8 ;  /* 0x0000000817177220 */ /* 0x001fe20000400000 */
[----:B------:R-:W-:-:S03]  /*03a0*/  FADD R0, R9, R9 ;  /* 0x0000000909007221 */ /* 0x000fc60000000000 */
[----:B------:R-:W0:Y:S01]  /*03b0*/  MUFU.RCP R6, R23 ;  /* 0x0000001700067308 */ /* 0x000e220000001000 */
[----:B--2---:R-:W-:-:S07]  /*03c0*/  IMAD.WIDE R4, R17, 0x4, R4 ;  /* 0x0000000411047825 */ /* 0x004fce00078e0204 */
[----:B------:R-:W2:Y:S01]  /*03d0*/  FCHK P0, R0, R23 ;  /* 0x0000001700007302 */ /* 0x000ea20000000000 */
[----:B-1----:R1:W-:Y:S01]  /*03e0*/  STG.E desc[UR4][R4.64], R3 ;  /* 0x0000000304007986 */ /* 0x0023e2000c101904 */
[----:B0-----:R-:W-:-:S04]  /*03f0*/  FFMA R7, -R23, R6, 1 ;  /* 0x3f80000017077423 */ /* 0x001fc80000000106 */
[----:B------:R-:W-:-:S04]  /*0400*/  FFMA R7, R6, R7, R6 ;  /* 0x0000000706077223 */ /* 0x000fc80000000006 */
[----:B------:R-:W-:-:S04]  /*0410*/  FFMA R6, R0, R7, RZ ;  /* 0x0000000700067223 */ /* 0x000fc800000000ff */
[----:B------:R-:W-:-:S04]  /*0420*/  FFMA R8, -R23, R6, R0 ;  /* 0x0000000617087223 */ /* 0x000fc80000000100 */
[----:B------:R-:W-:Y:S01]  /*0430*/  FFMA R6, R7, R8, R6 ;  /* 0x0000000807067223 */ /* 0x000fe20000000006 */
[----:B-12---:R-:W-:Y:S06]  /*0440*/  @!P0 BRA `(.L_x_3) ;  /* 0x00000000000c8947 */ /* 0x006fec0003800000 */
[----:B------:R-:W-:-:S07]  /*0450*/  MOV R2, 0x470 ;  /* 0x0000047000027802 */ /* 0x000fce0000000f00 */
[----:B-----5:R-:W-:Y:S05]  /*0460*/  CALL.REL.NOINC `($__internal_1_$__cuda_sm3x_div_rn_noftz_f32_slowpath) ;  /* 0x0000000800947944 */ /* 0x020fea0003c00000 */
[----:B------:R-:W-:-:S07]  /*0470*/  IMAD.MOV.U32 R6, RZ, RZ, R0 ;  /* 0x000000ffff067224 */ /* 0x000fce00078e0000 */
.L_x_3:
[----:B------:R-:W-:Y:S05]  /*0480*/  BSYNC.RECONVERGENT B0 ;  /* 0x0000000000007941 */ /* 0x000fea0003800200 */
.L_x_2:
[----:B------:R-:W0:Y:S01]  /*0490*/  LDCU UR6, c[0x3][0xc] ;  /* 0x00c00180ff0677ac */ /* 0x000e220008000800 */
[----:B-----5:R-:W1:Y:S01]  /*04a0*/  F2F.F64.F32 R2, R19 ;  /* 0x0000001300027310 */ /* 0x020e620000201800 */
[----:B------:R-:W-:Y:S01]  /*04b0*/  IMAD.MOV.U32 R10, RZ, RZ, 0x1 ;  /* 0x00000001ff0a7424 */ /* 0x000fe200078e00ff */
[----:B------:R-:W-:Y:S01]  /*04c0*/  BSSY.RECONVERGENT B0, `(.L_x_4) ;  /* 0x000001b000007945 */ /* 0x000fe20003800200 */
[----:B-1----:R-:W-:Y:S01]  /*04d0*/  DADD R2, R2, R2 ;  /* 0x0000000002027229 */ /* 0x002fe20000000002 */
[----:B0-----:R-:W-:Y:S02]  /*04e0*/  FMUL R0, R21, UR6 ;  /* 0x0000000615007c20 */ /* 0x001fe40008400000 */
[----:B------:R-:W0:Y:S02]  /*04f0*/  LDC.64 R20, c[0x0][0x3a8] ;  /* 0x0000ea00ff147b82 */ /* 0x000e240000000a00 */
[----:B------:R-:W1:Y:S03]  /*0500*/  F2F.F64.F32 R8, R0 ;  /* 0x0000000000087310 */ /* 0x000e660000201800 */
[----:B-1----:R-:W-:-:S02]  /*0510*/  DADD R4, R2, R8 ;  /* 0x0000000002047229 */ /* 0x002fc40000000008 */
[----:B------:R-:W-:-:S04]  /*0520*/  DADD R8, R2, -R8 ;  /* 0x0000000002087229 */ /* 0x000fc80000000808 */
[----:B------:R-:W1:Y:S06]  /*0530*/  MUFU.RCP64H R11, R5 ;  /* 0x00000005000b7308 */ /* 0x000e6c0000001800 */
[----:B------:R-:W-:Y:S01]  /*0540*/  FSETP.GEU.AND P1, PT, |R9|, 6.5827683646048100446e-37, PT ;  /* 0x036000000900780b */ /* 0x000fe20003f2e200 */
[----:B-1----:R-:W-:-:S08]  /*0550*/  DFMA R12, -R4, R10, 1 ;  /* 0x3ff00000040c742b */ /* 0x002fd0000000010a */
[----:B------:R-:W-:-:S08]  /*0560*/  DFMA R12, R12, R12, R12 ;  /* 0x0000000c0c0c722b */ /* 0x000fd0000000000c */
[----:B------:R-:W-:-:S08]  /*0570*/  DFMA R12, R10, R12, R10 ;  /* 0x0000000c0a0c722b */ /* 0x000fd0000000000a */
[----:B------:R-:W-:-:S08]  /*0580*/  DFMA R10, -R4, R12, 1 ;  /* 0x3ff00000040a742b */ /* 0x000fd0000000010c */
[----:B------:R-:W-:Y:S01]  /*0590*/  DFMA R2, R12, R10, R12 ;  /* 0x0000000a0c02722b */ /* 0x000fe2000000000c */
[----:B0-----:R-:W-:-:S05]  /*05a0*/  IMAD.WIDE R10, R17, 0x4, R20 ;  /* 0x00000004110a7825 */ /* 0x001fca00078e0214 */
[----:B------:R0:W-:Y:S02]  /*05b0*/  STG.E desc[UR4][R10.64], R6 ;  /* 0x000000060a007986 */ /* 0x0001e4000c101904 */
[----:B------:R-:W-:-:S08]  /*05c0*/  DMUL R12, R8, R2 ;  /* 0x00000002080c7228 */ /* 0x000fd00000000000 */
[----:B------:R-:W-:-:S08]  /*05d0*/  DFMA R14, -R4, R12, R8 ;  /* 0x0000000c040e722b */ /* 0x000fd00000000108 */
[----:B------:R-:W-:-:S10]  /*05e0*/  DFMA R2, R2, R14, R12 ;  /* 0x0000000e0202722b */ /* 0x000fd4000000000c */
[----:B------:R-:W-:-:S05]  /*05f0*/  FFMA R7, RZ, R5, R3 ;  /* 0x00000005ff077223 */ /* 0x000fca0000000003 */
[----:B------:R-:W-:-:S13]  /*0600*/  FSETP.GT.AND P0, PT, |R7|, 1.469367938527859385e-39, PT ;  /* 0x001000000700780b */ /* 0x000fda0003f04200 */
[----:B0-----:R-:W-:Y:S05]  /*0610*/  @P0 BRA P1, `(.L_x_5) ;  /* 0x0000000000140947 */ /* 0x001fea0000800000 */
[----:B------:R-:W-:Y:S01]  /*0620*/  IMAD.MOV.U32 R11, RZ, RZ, R9 ;  /* 0x000000ffff0b7224 */ /* 0x000fe200078e0009 */
[----:B------:R-:W-:-:S07]  /*0630*/  MOV R18, 0x650 ;  /* 0x0000065000127802 */ /* 0x000fce0000000f00 */
[----:B------:R-:W-:Y:S05]  /*0640*/  CALL.REL.NOINC `($__internal_0_$__cuda_sm20_div_rn_f64_full) ;  /* 0x0000000000a07944 */ /* 0x000fea0003c00000 */
[----:B------:R-:W-:Y:S02]  /*0650*/  IMAD.MOV.U32 R2, RZ, RZ, R4 ;  /* 0x000000ffff027224 */ /* 0x000fe400078e0004 */
[----:B------:R-:W-:-:S07]  /*0660*/  IMAD.MOV.U32 R3, RZ, RZ, R5 ;  /* 0x000000ffff037224 */ /* 0x000fce00078e0005 */
.L_x_5:
[----:B------:R-:W-:Y:S05]  /*0670*/  BSYNC.RECONVERGENT B0 ;  /* 0x0000000000007941 */ /* 0x000fea0003800200 */
.L_x_4:
[----:B------:R-:W0:Y:S01]  /*0680*/  LDCU.64 UR6, c[0x3][0x8] ;  /* 0x00c00100ff0677ac */ /* 0x000e220008000a00 */
[----:B------:R-:W-:Y:S01]  /*0690*/  FFMA R0, R19, 2, R0 ;  /* 0x4000000013007823 */ /* 0x000fe20000000000 */
[----:B------:R-:W-:Y:S01]  /*06a0*/  IMAD.MOV.U32 R4, RZ, RZ, 0x1 ;  /* 0x00000001ff047424 */ /* 0x000fe200078e00ff */
[----:B------:R-:W1:Y:S01]  /*06b0*/  LDC.64 R18, c[0x0][0x3b0] ;  /* 0x0000ec00ff127b82 */ /* 0x000e620000000a00 */
[----:B------:R-:W-:Y:S01]  /*06c0*/  F2F.F32.F64 R3, R2 ;  /* 0x0000000200037310 */ /* 0x000fe20000301000 */
[----:B------:R-:W-:Y:S01]  /*06d0*/  BSSY.RECONVERGENT B0, `(.L_x_6) ;  /* 0x0000019000007945 */ /* 0x000fe20003800200 */
[----:B0-----:R-:W-:-:S06]  /*06e0*/  FMUL R0, R0, UR6 ;  /* 0x0000000600007c20 */ /* 0x001fcc0008400000 */
[----:B------:R-:W0:Y:S08]  /*06f0*/  F2F.F64.F32 R6, R0 ;  /* 0x0000000000067310 */ /* 0x000e300000201800 */
[----:B0-----:R-:W0:Y:S02]  /*0700*/  MUFU.RCP64H R5, R7 ;  /* 0x0000000700057308 */ /* 0x001e240000001800 */
[----:B0-----:R-:W-:-:S08]  /*0710*/  DFMA R8, -R6, R4, 1 ;  /* 0x3ff000000608742b */ /* 0x001fd00000000104 */
[----:B------:R-:W-:Y:S02]  /*0720*/  DFMA R10, R8, R8, R8 ;  /* 0x00000008080a722b */ /* 0x000fe40000000008 */
[----:B------:R-:W0:Y:S06]  /*0730*/  F2F.F64.F32 R8, UR7 ;  /* 0x0000000700087d10 */ /* 0x000e2c0008201800 */
[----:B------:R-:W-:-:S08]  /*0740*/  DFMA R10, R4, R10, R4 ;  /* 0x0000000a040a722b */ /* 0x000fd00000000004 */
[----:B------:R-:W-:Y:S02]  /*0750*/  DFMA R4, -R6, R10, 1 ;  /* 0x3ff000000604742b */ /* 0x000fe4000000010a */
[----:B0-----:R-:W-:-:S06]  /*0760*/  DADD R8, R8, R8 ;  /* 0x0000000008087229 */ /* 0x001fcc0000000008 */
[----:B------:R-:W-:Y:S01]  /*0770*/  DFMA R4, R10, R4, R10 ;  /* 0x000000040a04722b */ /* 0x000fe2000000000a */
[----:B-1----:R-:W-:-:S03]  /*0780*/  IMAD.WIDE R10, R17, 0x4, R18 ;  /* 0x00000004110a7825 */ /* 0x002fc600078e0212 */
[----:B------:R-:W-:Y:S02]  /*0790*/  FSETP.GEU.AND P1, PT, |R9|, 6.5827683646048100446e-37, PT ;  /* 0x036000000900780b */ /* 0x000fe40003f2e200 */
        /* <DEDUP_REMOVED lines=8> */
[----:B------:R-:W-:Y:S01]  /*0820*/  MOV R18, 0x860 ;  /* 0x0000086000127802 */ /* 0x000fe20000000f00 */
[----:B------:R-:W-:Y:S02]  /*0830*/  IMAD.MOV.U32 R4, RZ, RZ, R6 ;  /* 0x000000ffff047224 */ /* 0x000fe400078e0006 */
[----:B------:R-:W-:-:S07]  /*0840*/  IMAD.MOV.U32 R5, RZ, RZ, R7 ;  /* 0x000000ffff057224 */ /* 0x000fce00078e0007 */
[----:B------:R-:W-:Y:S05]  /*0850*/  CALL.REL.NOINC `($__internal_0_$__cuda_sm20_div_rn_f64_full) ;  /* 0x00000000001c7944 */ /* 0x000fea0003c00000 */
.L_x_7:
[----:B------:R-:W-:Y:S05]  /*0860*/  BSYNC.RECONVERGENT B0 ;  /* 0x0000000000007941 */ /* 0x000fea0003800200 */
.L_x_6:
[----:B------:R-:W0:Y:S01]  /*0870*/  LDC.64 R2, c[0x0][0x3b8] ;  /* 0x0000ee00ff027b82 */ /* 0x000e220000000a00 */
[----:B------:R-:W1:Y:S01]  /*0880*/  F2F.F32.F64 R5, R4 ;  /* 0x0000000400057310 */ /* 0x000e620000301000 */
[----:B0-----:R-:W-:-:S05]  /*0890*/  IMAD.WIDE R2, R17, 0x4, R2 ;  /* 0x0000000411027825 */ /* 0x001fca00078e0202 */
[----:B-1----:R-:W-:Y:S01]  /*08a0*/  STG.E desc[UR4][R2.64], R5 ;  /* 0x0000000502007986 */ /* 0x002fe2000c101904 */
[----:B------:R-:W-:Y:S06]  /*08b0*/  BAR.SYNC.DEFER_BLOCKING 0x0 ;  /* 0x0000000000007b1d */ /* 0x000fec0000010000 */
[----:B------:R-:W-:Y:S05]  /*08c0*/  EXIT ;  /* 0x000000000000794d */ /* 0x000fea0003800000 */
        .weak           $__internal_0_$__cuda_sm20_div_rn_f64_full
        .type           $__internal_0_$__cuda_sm20_div_rn_f64_full,@function
        .size           $__internal_0_$__cuda_sm20_div_rn_f64_full,($__internal_1_$__cuda_sm3x_div_rn_noftz_f32_slowpath - $__internal_0_$__cuda_sm20_div_rn_f64_full)
$__internal_0_$__cuda_sm20_div_rn_f64_full:
[C---:B------:R-:W-:Y:S01]  /*08d0*/  FSETP.GEU.AND P0, PT, |R5|.reuse, 1.469367938527859385e-39, PT ;  /* 0x001000000500780b */ /* 0x040fe20003f0e200 */
[----:B------:R-:W-:Y:S01]  /*08e0*/  IMAD.MOV.U32 R7, RZ, RZ, R11 ;  /* 0x000000ffff077224 */ /* 0x000fe200078e000b */
[C---:B------:R-:W-:Y:S01]  /*08f0*/  LOP3.LUT R2, R5.reuse, 0x800fffff, RZ, 0xc0, !PT ;  /* 0x800fffff05027812 */ /* 0x040fe200078ec0ff */
[----:B------:R-:W-:Y:S01]  /*0900*/  IMAD.MOV.U32 R6, RZ, RZ, R8 ;  /* 0x000000ffff067224 */ /* 0x000fe200078e0008 */
[----:B------:R-:W-:Y:S01]  /*0910*/  LOP3.LUT R25, R5, 0x7ff00000, RZ, 0xc0, !PT ;  /* 0x7ff0000005197812 */ /* 0x000fe200078ec0ff */
[----:B------:R-:W-:Y:S01]  /*0920*/  IMAD.MOV.U32 R8, RZ, RZ, 0x1 ;  /* 0x00000001ff087424 */ /* 0x000fe200078e00ff */
[----:B------:R-:W-:Y:S01]  /*0930*/  LOP3.LUT R3, R2, 0x3ff00000, RZ, 0xfc, !PT ;  /* 0x3ff0000002037812 */ /* 0x000fe200078efcff */
[----:B------:R-:W-:Y:S01]  /*0940*/  IMAD.MOV.U32 R2, RZ, RZ, R4 ;  /* 0x000000ffff027224 */ /* 0x000fe200078e0004 */
[C---:B------:R-:W-:Y:S01]  /*0950*/  FSETP.GEU.AND P2, PT, |R7|.reuse, 1.469367938527859385e-39, PT ;  /* 0x001000000700780b */ /* 0x040fe20003f4e200 */
[----:B------:R-:W-:Y:S01]  /*0960*/  IMAD.MOV.U32 R16, RZ, RZ, 0x1ca00000 ;  /* 0x1ca00000ff107424 */ /* 0x000fe200078e00ff */
[----:B------:R-:W-:Y:S01]  /*0970*/  LOP3.LUT R20, R7, 0x7ff00000, RZ, 0xc0, !PT ;  /* 0x7ff0000007147812 */ /* 0x000fe200078ec0ff */
[----:B------:R-:W-:Y:S02]  /*0980*/  BSSY.RECONVERGENT B1, `(.L_x_8) ;  /* 0x000004e000017945 */ /* 0x000fe40003800200 */
[----:B------:R-:W-:Y:S01]  /*0990*/  @!P0 DMUL R2, R4, 8.98846567431157953865e+307 ;  /* 0x7fe0000004028828 */ /* 0x000fe20000000000 */
[----:B------:R-:W-:Y:S01]  /*09a0*/  ISETP.GE.U32.AND P1, PT, R20, R25, PT ;  /* 0x000000191400720c */ /* 0x000fe20003f26070 */
[----:B------:R-:W-:-:S04]  /*09b0*/  IMAD.MOV.U32 R22, RZ, RZ, R20 ;  /* 0x000000ffff167224 */ /* 0x000fc800078e0014 */
[----:B------:R-:W0:Y:S02]  /*09c0*/  MUFU.RCP64H R9, R3 ;  /* 0x0000000300097308 */ /* 0x000e240000001800 */
[----:B------:R-:W-:Y:S02]  /*09d0*/  @!P2 LOP3.LUT R13, R5, 0x7ff00000, RZ, 0xc0, !PT ;  /* 0x7ff00000050da812 */ /* 0x000fe400078ec0ff */
[----:B------:R-:W-:Y:S02]  /*09e0*/  @!P0 LOP3.LUT R25, R3, 0x7ff00000, RZ, 0xc0, !PT ;  /* 0x7ff0000003198812 */ /* 0x000fe400078ec0ff */
[----:B------:R-:W-:-:S04]  /*09f0*/  @!P2 ISETP.GE.U32.AND P3, PT, R20, R13, PT ;  /* 0x0000000d1400a20c */ /* 0x000fc80003f66070 */
[----:B------:R-:W-:-:S04]  /*0a00*/  @!P2 SEL R13, R16, 0x63400000, !P3 ;  /* 0x63400000100da807 */ /* 0x000fc80005800000 */
[----:B------:R-:W-:Y:S01]  /*0a10*/  @!P2 LOP3.LUT R14, R13, 0x80000000, R7, 0xf8, !PT ;  /* 0x800000000d0ea812 */ /* 0x000fe200078ef807 */
[----:B0-----:R-:W-:-:S03]  /*0a20*/  DFMA R10, R8, -R2, 1 ;  /* 0x3ff00000080a742b */ /* 0x001fc60000000802 */
[----:B------:R-:W-:Y:S01]  /*0a30*/  @!P2 LOP3.LUT R15, R14, 0x100000, RZ, 0xfc, !PT ;  /* 0x001000000e0fa812 */ /* 0x000fe200078efcff */
[----:B------:R-:W-:-:S04]  /*0a40*/  @!P2 IMAD.MOV.U32 R14, RZ, RZ, RZ ;  /* 0x000000ffff0ea224 */ /* 0x000fc800078e00ff */
[----:B------:R-:W-:-:S08]  /*0a50*/  DFMA R10, R10, R10, R10 ;  /* 0x0000000a0a0a722b */ /* 0x000fd0000000000a */
[----:B------:R-:W-:Y:S01]  /*0a60*/  DFMA R10, R8, R10, R8 ;  /* 0x0000000a080a722b */ /* 0x000fe20000000008 */
[----:B------:R-:W-:Y:S01]  /*0a70*/  SEL R9, R16, 0x63400000, !P1 ;  /* 0x6340000010097807 */ /* 0x000fe20004800000 */
[----:B------:R-:W-:-:S03]  /*0a80*/  IMAD.MOV.U32 R8, RZ, RZ, R6 ;  /* 0x000000ffff087224 */ /* 0x000fc600078e0006 */
[----:B------:R-:W-:-:S03]  /*0a90*/  LOP3.LUT R9, R9, 0x800fffff, R7, 0xf8, !PT ;  /* 0x800fffff09097812 */ /* 0x000fc600078ef807 */
[----:B------:R-:W-:-:S03]  /*0aa0*/  DFMA R12, R10, -R2, 1 ;  /* 0x3ff000000a0c742b */ /* 0x000fc60000000802 */
[----:B------:R-:W-:-:S05]  /*0ab0*/  @!P2 DFMA R8, R8, 2, -R14 ;  /* 0x400000000808a82b */ /* 0x000fca000000080e */
[----:B------:R-:W-:-:S05]  /*0ac0*/  DFMA R12, R10, R12, R10 ;  /* 0x0000000c0a0c722b */ /* 0x000fca000000000a */
[----:B------:R-:W-:-:S03]  /*0ad0*/  @!P2 LOP3.LUT R22, R9, 0x7ff00000, RZ, 0xc0, !PT ;  /* 0x7ff000000916a812 */ /* 0x000fc600078ec0ff */
[----:B------:R-:W-:Y:S02]  /*0ae0*/  DMUL R10, R12, R8 ;  /* 0x000000080c0a7228 */ /* 0x000fe40000000000 */
[----:B------:R-:W-:-:S05]  /*0af0*/  VIADD R24, R22, 0xffffffff ;  /* 0xffffffff16187836 */ /* 0x000fca0000000000 */
[----:B------:R-:W-:Y:S01]  /*0b00*/  ISETP.GT.U32.AND P0, PT, R24, 0x7feffffe, PT ;  /* 0x7feffffe1800780c */ /* 0x000fe20003f04070 */
[----:B------:R-:W-:Y:S01]  /*0b10*/  VIADD R24, R25, 0xffffffff ;  /* 0xffffffff19187836 */ /* 0x000fe20000000000 */
[----:B------:R-:W-:-:S04]  /*0b20*/  DFMA R14, R10, -R2, R8 ;  /* 0x800000020a0e722b */ /* 0x000fc80000000008 */
[----:B------:R-:W-:-:S04]  /*0b30*/  ISETP.GT.U32.OR P0, PT, R24, 0x7feffffe, P0 ;  /* 0x7feffffe1800780c */ /* 0x000fc80000704470 */
[----:B------:R-:W-:-:S09]  /*0b40*/  DFMA R14, R12, R14, R10 ;  /* 0x0000000e0c0e722b */ /* 0x000fd2000000000a */
[----:B------:R-:W-:Y:S05]  /*0b50*/  @P0 BRA `(.L_x_9) ;  /* 0x00000000006c0947 */ /* 0x000fea0003800000 */
[----:B------:R-:W-:-:S04]  /*0b60*/  LOP3.LUT R7, R5, 0x7ff00000, RZ, 0xc0, !PT ;  /* 0x7ff0000005077812 */ /* 0x000fc800078ec0ff */
[CC--:B------:R-:W-:Y:S02]  /*0b70*/  VIADDMNMX R6, R20.reuse, -R7.reuse, 0xb9600000, !PT ;  /* 0xb960000014067446 */ /* 0x0c0fe40007800907 */
[----:B------:R-:W-:Y:S02]  /*0b80*/  ISETP.GE.U32.AND P0, PT, R20, R7, PT ;  /* 0x000000071400720c */ /* 0x000fe40003f06070 */
[----:B------:R-:W-:Y:S02]  /*0b90*/  VIMNMX R6, PT, PT, R6, 0x46a00000, PT ;  /* 0x46a0000006067848 */ /* 0x000fe40003fe0100 */
[----:B------:R-:W-:-:S05]  /*0ba0*/  SEL R7, R16, 0x63400000, !P0 ;  /* 0x6340000010077807 */ /* 0x000fca0004000000 */
[----:B------:R-:W-:Y:S02]  /*0bb0*/  IMAD.IADD R12, R6, 0x1, -R7 ;  /* 0x00000001060c7824 */ /* 0x000fe400078e0a07 */
[----:B------:R-:W-:Y:S02]  /*0bc0*/  IMAD.MOV.U32 R6, RZ, RZ, RZ ;  /* 0x000000ffff067224 */ /* 0x000fe400078e00ff */
[----:B------:R-:W-:-:S06]  /*0bd0*/  VIADD R7, R12, 0x7fe00000 ;  /* 0x7fe000000c077836 */ /* 0x000fcc0000000000 */
[----:B------:R-:W-:-:S10]  /*0be0*/  DMUL R10, R14, R6 ;  /* 0x000000060e0a7228 */ /* 0x000fd40000000000 */
[----:B------:R-:W-:-:S13]  /*0bf0*/  FSETP.GTU.AND P0, PT, |R11|, 1.469367938527859385e-39, PT ;  /* 0x001000000b00780b */ /* 0x000fda0003f0c200 */
[----:B------:R-:W-:Y:S05]  /*0c00*/  @P0 BRA `(.L_x_10) ;  /* 0x0000000000940947 */ /* 0x000fea0003800000 */
[----:B------:R-:W-:Y:S01]  /*0c10*/  DFMA R2, R14, -R2, R8 ;  /* 0x800000020e02722b */ /* 0x000fe20000000008 */
[----:B------:R-:W-:-:S09]  /*0c20*/  IMAD.MOV.U32 R6, RZ, RZ, RZ ;  /* 0x000000ffff067224 */ /* 0x000fd200078e00ff */
[C---:B------:R-:W-:Y:S02]  /*0c30*/  FSETP.NEU.AND P0, PT, R3.reuse, RZ, PT ;  /* 0x000000ff0300720b */ /* 0x040fe40003f0d000 */
[----:B------:R-:W-:-:S04]  /*0c40*/  LOP3.LUT R5, R3, 0x80000000, R5, 0x48, !PT ;  /* 0x8000000003057812 */ /* 0x000fc800078e4805 */
[----:B------:R-:W-:-:S07]  /*0c50*/  LOP3.LUT R7, R5, R7, RZ, 0xfc, !PT ;  /* 0x0000000705077212 */ /* 0x000fce00078efcff */
[----:B------:R-:W-:Y:S05]  /*0c60*/  @!P0 BRA `(.L_x_10) ;  /* 0x00000000007c8947 */ /* 0x000fea0003800000 */
[----:B------:R-:W-:Y:S01]  /*0c70*/  IMAD.MOV R3, RZ, RZ, -R12 ;  /* 0x000000ffff037224 */ /* 0x000fe200078e0a0c */
[----:B------:R-:W-:Y:S01]  /*0c80*/  DMUL.RP R6, R14, R6 ;  /* 0x000000060e067228 */ /* 0x000fe20000008000 */
[----:B------:R-:W-:-:S06]  /*0c90*/  IMAD.MOV.U32 R2, RZ, RZ, RZ ;  /* 0x000000ffff027224 */ /* 0x000fcc00078e00ff */
[----:B------:R-:W-:-:S03]  /*0ca0*/  DFMA R2, R10, -R2, R14 ;  /* 0x800000020a02722b */ /* 0x000fc6000000000e */
[----:B------:R-:W-:-:S03]  /*0cb0*/  LOP3.LUT R5, R7, R5, RZ, 0x3c, !PT ;  /* 0x0000000507057212 */ /* 0x000fc600078e3cff */
[----:B------:R-:W-:-:S04]  /*0cc0*/  IADD3 R2, PT, PT, -R12, -0x43300000, RZ ;  /* 0xbcd000000c027810 */ /* 0x000fc80007ffe1ff */
[----:B------:R-:W-:-:S04]  /*0cd0*/  FSETP.NEU.AND P0, PT, |R3|, R2, PT ;  /* 0x000000020300720b */ /* 0x000fc80003f0d200 */
[----:B------:R-:W-:Y:S02]  /*0ce0*/  FSEL R10, R6, R10, !P0 ;  /* 0x0000000a060a7208 */ /* 0x000fe40004000000 */
[----:B------:R-:W-:Y:S01]  /*0cf0*/  FSEL R11, R5, R11, !P0 ;  /* 0x0000000b050b7208 */ /* 0x000fe20004000000 */
[----:B------:R-:W-:Y:S06]  /*0d00*/  BRA `(.L_x_10) ;  /* 0x0000000000547947 */ /* 0x000fec0003800000 */
.L_x_9:
[----:B------:R-:W-:-:S14]  /*0d10*/  DSETP.NAN.AND P0, PT, R6, R6, PT ;  /* 0x000000060600722a */ /* 0x000fdc0003f08000 */
[----:B------:R-:W-:Y:S05]  /*0d20*/  @P0 BRA `(.L_x_11) ;  /* 0x0000000000440947 */ /* 0x000fea0003800000 */
[----:B------:R-:W-:-:S14]  /*0d30*/  DSETP.NAN.AND P0, PT, R4, R4, PT ;  /* 0x000000040400722a */ /* 0x000fdc0003f08000 */
[----:B------:R-:W-:Y:S05]  /*0d40*/  @P0 BRA `(.L_x_12) ;  /* 0x0000000000300947 */ /* 0x000fea0003800000 */
[----:B------:R-:W-:Y:S01]  /*0d50*/  ISETP.NE.AND P0, PT, R22, R25, PT ;  /* 0x000000191600720c */ /* 0x000fe20003f05270 */
[----:B------:R-:W-:Y:S01]  /*0d60*/  IMAD.MOV.U32 R11, RZ, RZ, -0x80000 ;  /* 0xfff80000ff0b7424 */ /* 0x000fe200078e00ff */
[----:B------:R-:W-:-:S11]  /*0d70*/  MOV R10, 0x0 ;  /* 0x00000000000a7802 */ /* 0x000fd60000000f00 */
[----:B------:R-:W-:Y:S05]  /*0d80*/  @!P0 BRA `(.L_x_10) ;  /* 0x0000000000348947 */ /* 0x000fea0003800000 */
[----:B------:R-:W-:Y:S02]  /*0d90*/  ISETP.NE.AND P0, PT, R22, 0x7ff00000, PT ;  /* 0x7ff000001600780c */ /* 0x000fe40003f05270 */
[----:B------:R-:W-:Y:S02]  /*0da0*/  LOP3.LUT R11, R7, 0x80000000, R5, 0x48, !PT ;  /* 0x80000000070b7812 */ /* 0x000fe400078e4805 */
[----:B------:R-:W-:-:S13]  /*0db0*/  ISETP.EQ.OR P0, PT, R25, RZ, !P0 ;  /* 0x000000ff1900720c */ /* 0x000fda0004702670 */
[----:B------:R-:W-:Y:S01]  /*0dc0*/  @P0 LOP3.LUT R2, R11, 0x7ff00000, RZ, 0xfc, !PT ;  /* 0x7ff000000b020812 */ /* 0x000fe200078efcff */
[----:B------:R-:W-:Y:S02]  /*0dd0*/  @!P0 IMAD.MOV.U32 R10, RZ, RZ, RZ ;  /* 0x000000ffff0a8224 */ /* 0x000fe400078e00ff */
[----:B------:R-:W-:Y:S02]  /*0de0*/  @P0 IMAD.MOV.U32 R10, RZ, RZ, RZ ;  /* 0x000000ffff0a0224 */ /* 0x000fe400078e00ff */
[----:B------:R-:W-:Y:S01]  /*0df0*/  @P0 IMAD.MOV.U32 R11, RZ, RZ, R2 ;  /* 0x000000ffff0b0224 */ /* 0x000fe200078e0002 */
[----:B------:R-:W-:Y:S06]  /*0e00*/  BRA `(.L_x_10) ;  /* 0x0000000000147947 */ /* 0x000fec0003800000 */
.L_x_12:
[----:B------:R-:W-:Y:S01]  /*0e10*/  LOP3.LUT R11, R5, 0x80000, RZ, 0xfc, !PT ;  /* 0x00080000050b7812 */ /* 0x000fe200078efcff */
[----:B------:R-:W-:Y:S01]  /*0e20*/  IMAD.MOV.U32 R10, RZ, RZ, R4 ;  /* 0x000000ffff0a7224 */ /* 0x000fe200078e0004 */
[----:B------:R-:W-:Y:S06]  /*0e30*/  BRA `(.L_x_10) ;  /* 0x0000000000087947 */ /* 0x000fec0003800000 */
.L_x_11:
[----:B------:R-:W-:Y:S01]  /*0e40*/  LOP3.LUT R11, R7, 0x80000, RZ, 0xfc, !PT ;  /* 0x00080000070b7812 */ /* 0x000fe200078efcff */
[----:B------:R-:W-:-:S07]  /*0e50*/  IMAD.MOV.U32 R10, RZ, RZ, R6 ;  /* 0x000000ffff0a7224 */ /* 0x000fce00078e0006 */
.L_x_10:
[----:B------:R-:W-:Y:S05]  /*0e60*/  BSYNC.RECONVERGENT B1 ;  /* 0x0000000000017941 */ /* 0x000fea0003800200 */
.L_x_8:
[----:B------:R-:W-:Y:S02]  /*0e70*/  IMAD.MOV.U32 R2, RZ, RZ, R18 ;  /* 0x000000ffff027224 */ /* 0x000fe400078e0012 */
[----:B------:R-:W-:Y:S02]  /*0e80*/  IMAD.MOV.U32 R3, RZ, RZ, 0x0 ;  /* 0x00000000ff037424 */ /* 0x000fe400078e00ff */
[----:B------:R-:W-:Y:S02]  /*0e90*/  IMAD.MOV.U32 R4, RZ, RZ, R10 ;  /* 0x000000ffff047224 */ /* 0x000fe400078e000a */
[----:B------:R-:W-:Y:S01]  /*0ea0*/  IMAD.MOV.U32 R5, RZ, RZ, R11 ;  /* 0x000000ffff057224 */ /* 0x000fe200078e000b */
[----:B------:R-:W-:Y:S06]  /*0eb0*/  RET.REL.NODEC R2 `(_Z11te_getcoeffPfS_S_S_S_S_S_S_) ;  /* 0xfffffff002507950 */ /* 0x000fec0003c3ffff */
        .weak           $__internal_1_$__cuda_sm3x_div_rn_noftz_f32_slowpath
        .type           $__internal_1_$__cuda_sm3x_div_rn_noftz_f32_slowpath,@function
        .size           $__internal_1_$__cuda_sm3x_div_rn_noftz_f32_slowpath,(.L_x_36 - $__internal_1_$__cuda_sm3x_div_rn_noftz_f32_slowpath)
$__internal_1_$__cuda_sm3x_div_rn_noftz_f32_slowpath:
[----:B------:R-:W-:Y:S01]  /*0ec0*/  SHF.R.U32.HI R4, RZ, 0x17, R23 ;  /* 0x00000017ff047819 */ /* 0x000fe20000011617 */
[----:B------:R-:W-:Y:S01]  /*0ed0*/  BSSY.RECONVERGENT B1, `(.L_x_13) ;  /* 0x0000064000017945 */ /* 0x000fe20003800200 */
[--C-:B------:R-:W-:Y:S01]  /*0ee0*/  SHF.R.U32.HI R3, RZ, 0x17, R0.reuse ;  /* 0x00000017ff037819 */ /* 0x100fe20000011600 */
[----:B------:R-:W-:Y:S01]  /*0ef0*/  IMAD.MOV.U32 R7, RZ, RZ, R0 ;  /* 0x000000ffff077224 */ /* 0x000fe200078e0000 */
[----:B------:R-:W-:Y:S02]  /*0f00*/  LOP3.LUT R6, R4, 0xff, RZ, 0xc0, !PT ;  /* 0x000000ff04067812 */ /* 0x000fe400078ec0ff */
[----:B------:R-:W-:-:S03]  /*0f10*/  LOP3.LUT R5, R3, 0xff, RZ, 0xc0, !PT ;  /* 0x000000ff03057812 */ /* 0x000fc600078ec0ff */
[----:B------:R-:W-:Y:S02]  /*0f20*/  VIADD R9, R6, 0xffffffff ;  /* 0xffffffff06097836 */ /* 0x000fe40000000000 */
[----:B------:R-:W-:-:S03]  /*0f30*/  VIADD R8, R5, 0xffffffff ;  /* 0xffffffff05087836 */ /* 0x000fc60000000000 */
[----:B------:R-:W-:-:S04]  /*0f40*/  ISETP.GT.U32.AND P0, PT, R9, 0xfd, PT ;  /* 0x000000fd0900780c */ /* 0x000fc80003f04070 */
[----:B------:R-:W-:-:S13]  /*0f50*/  ISETP.GT.U32.OR P0, PT, R8, 0xfd, P0 ;  /* 0x000000fd0800780c */ /* 0x000fda0000704470 */
[----:B------:R-:W-:Y:S01]  /*0f60*/  @!P0 IMAD.MOV.U32 R4, RZ, RZ, RZ ;  /* 0x000000ffff048224 */ /* 0x000fe200078e00ff */
[----:B------:R-:W-:Y:S06]  /*0f70*/  @!P0 BRA `(.L_x_14) ;  /* 0x0000000000608947 */ /* 0x000fec0003800000 */
[----:B------:R-:W-:Y:S02]  /*0f80*/  FSETP.GTU.FTZ.AND P0, PT, |R0|, +INF , PT ;  /* 0x7f8000000000780b */ /* 0x000fe40003f1c200 */
[----:B------:R-:W-:Y:S02]  /*0f90*/  FSETP.GTU.FTZ.AND P1, PT, |R23|, +INF , PT ;  /* 0x7f8000001700780b */ /* 0x000fe40003f3c200 */
[----:B------:R-:W-:Y:S02]  /*0fa0*/  MOV R3, R23 ;  /* 0x0000001700037202 */ /* 0x000fe40000000f00 */
[----:B------:R-:W-:-:S13]  /*0fb0*/  PLOP3.LUT P0, PT, P0, P1, PT, 0xf8, 0x8f ;  /* 0x00000000008f781c */ /* 0x000fda0000703f70 */
[----:B------:R-:W-:Y:S05]  /*0fc0*/  @P0 BRA `(.L_x_15) ;  /* 0x00000004004c0947 */ /* 0x000fea0003800000 */
[----:B------:R-:W-:-:S13]  /*0fd0*/  LOP3.LUT P0, RZ, R23, 0x7fffffff, R7, 0xc8, !PT ;  /* 0x7fffffff17ff7812 */ /* 0x000fda000780c807 */
[----:B------:R-:W-:Y:S05]  /*0fe0*/  @!P0 BRA `(.L_x_16) ;  /* 0x00000004003c8947 */ /* 0x000fea0003800000 */
[C---:B------:R-:W-:Y:S02]  /*0ff0*/  FSETP.NEU.FTZ.AND P2, PT, |R0|.reuse, +INF , PT ;  /* 0x7f8000000000780b */ /* 0x040fe40003f5d200 */
[----:B------:R-:W-:Y:S02]  /*1000*/  FSETP.NEU.FTZ.AND P1, PT, |R3|, +INF , PT ;  /* 0x7f8000000300780b */ /* 0x000fe40003f3d200 */
[----:B------:R-:W-:-:S11]  /*1010*/  FSETP.NEU.FTZ.AND P0, PT, |R0|, +INF , PT ;  /* 0x7f8000000000780b */ /* 0x000fd60003f1d200 */
[----:B------:R-:W-:Y:S05]  /*1020*/  @!P1 BRA !P2, `(.L_x_16) ;  /* 0x00000004002c9947 */ /* 0x000fea0005000000 */
[----:B------:R-:W-:-:S04]  /*1030*/  LOP3.LUT P2, RZ, R7, 0x7fffffff, RZ, 0xc0, !PT ;  /* 0x7fffffff07ff7812 */ /* 0x000fc8000784c0ff */
[----:B------:R-:W-:-:S13]  /*1040*/  PLOP3.LUT P1, PT, P1, P2, PT, 0x2f, 0xf2 ;  /* 0x0000000000f2781c */ /* 0x000fda0000f24577 */
[----:B------:R-:W-:Y:S05]  /*1050*/  @P1 BRA `(.L_x_17) ;  /* 0x0000000400181947 */ /* 0x000fea0003800000 */
[----:B------:R-:W-:-:S04]  /*1060*/  LOP3.LUT P1, RZ, R23, 0x7fffffff, RZ, 0xc0, !PT ;  /* 0x7fffffff17ff7812 */ /* 0x000fc8000782c0ff */
[----:B------:R-:W-:-:S13]  /*1070*/  PLOP3.LUT P0, PT, P0, P1, PT, 0x2f, 0xf2 ;  /* 0x0000000000f2781c */ /* 0x000fda0000702577 */
[----:B------:R-:W-:Y:S05]  /*1080*/  @P0 BRA `(.L_x_18) ;  /* 0x0000000400000947 */ /* 0x000fea0003800000 */
[----:B------:R-:W-:Y:S02]  /*1090*/  ISETP.GE.AND P0, PT, R8, RZ, PT ;  /* 0x000000ff0800720c */ /* 0x000fe40003f06270 */
[----:B------:R-:W-:-:S11]  /*10a0*/  ISETP.GE.AND P1, PT, R9, RZ, PT ;  /* 0x000000ff0900720c */ /* 0x000fd60003f26270 */
[----:B------:R-:W-:Y:S02]  /*10b0*/  @P0 IMAD.MOV.U32 R4, RZ, RZ, RZ ;  /* 0x000000ffff040224 */ /* 0x000fe400078e00ff */
[----:B------:R-:W-:Y:S01]  /*10c0*/  @!P0 FFMA R7, R0, 1.84467440737095516160e+19, RZ ;  /* 0x5f80000000078823 */ /* 0x000fe200000000ff */
[----:B------:R-:W-:Y:S02]  /*10d0*/  @!P0 IMAD.MOV.U32 R4, RZ, RZ, -0x40 ;  /* 0xffffffc0ff048424 */ /* 0x000fe400078e00ff */
[----:B------:R-:W-:Y:S02]  /*10e0*/  @!P1 FFMA R23, R3, 1.84467440737095516160e+19, RZ ;  /* 0x5f80000003179823 */ /* 0x000fe400000000ff */
[----:B------:R-:W-:-:S07]  /*10f0*/  @!P1 VIADD R4, R4, 0x40 ;  /* 0x0000004004049836 */ /* 0x000fce0000000000 */
.L_x_14:
[----:B------:R-:W-:Y:S01]  /*1100*/  LEA R0, R6, 0xc0800000, 0x17 ;  /* 0xc080000006007811 */ /* 0x000fe200078eb8ff */
[----:B------:R-:W-:Y:S01]  /*1110*/  VIADD R5, R5, 0xffffff81 ;  /* 0xffffff8105057836 */ /* 0x000fe20000000000 */
[----:B------:R-:W-:Y:S03]  /*1120*/  BSSY.RECONVERGENT B2, `(.L_x_19) ;  /* 0x0000035000027945 */ /* 0x000fe60003800200 */
[----:B------:R-:W-:Y:S02]  /*1130*/  IMAD.IADD R23, R23, 0x1, -R0 ;  /* 0x0000000117177824 */ /* 0x000fe400078e0a00 */
[C---:B------:R-:W-:Y:S01]  /*1140*/  IMAD R0, R5.reuse, -0x800000, R7 ;  /* 0xff80000005007824 */ /* 0x040fe200078e0207 */
[----:B------:R-:W-:Y:S01]  /*1150*/  IADD3 R5, PT, PT, R5, 0x7f, -R6 ;  /* 0x0000007f05057810 */ /* 0x000fe20007ffe806 */
[----:B------:R-:W0:Y:S01]  /*1160*/  MUFU.RCP R3, R23 ;  /* 0x0000001700037308 */ /* 0x000e220000001000 */
[----:B------:R-:W-:-:S03]  /*1170*/  FADD.FTZ R9, -R23, -RZ ;  /* 0x800000ff17097221 */ /* 0x000fc60000010100 */
[----:B------:R-:W-:Y:S02]  /*1180*/  IMAD.IADD R5, R5, 0x1, R4 ;  /* 0x0000000105057824 */ /* 0x000fe400078e0204 */
[----:B0-----:R-:W-:-:S04]  /*1190*/  FFMA R8, R3, R9, 1 ;  /* 0x3f80000003087423 */ /* 0x001fc80000000009 */
[----:B------:R-:W-:-:S04]  /*11a0*/  FFMA R10, R3, R8, R3 ;  /* 0x00000008030a7223 */ /* 0x000fc80000000003 */
[----:B------:R-:W-:-:S04]  /*11b0*/  FFMA R3, R0, R10, RZ ;  /* 0x0000000a00037223 */ /* 0x000fc800000000ff */
[----:B------:R-:W-:-:S04]  /*11c0*/  FFMA R8, R9, R3, R0 ;  /* 0x0000000309087223 */ /* 0x000fc80000000000 */
[----:B------:R-:W-:-:S04]  /*11d0*/  FFMA R7, R10, R8, R3 ;  /* 0x000000080a077223 */ /* 0x000fc80000000003 */
[----:B------:R-:W-:-:S04]  /*11e0*/  FFMA R8, R9, R7, R0 ;  /* 0x0000000709087223 */ /* 0x000fc80000000000 */
[----:B------:R-:W-:-:S05]  /*11f0*/  FFMA R0, R10, R8, R7 ;  /* 0x000000080a007223 */ /* 0x000fca0000000007 */
[----:B------:R-:W-:-:S04]  /*1200*/  SHF.R.U32.HI R3, RZ, 0x17, R0 ;  /* 0x00000017ff037819 */ /* 0x000fc80000011600 */
[----:B------:R-:W-:-:S05]  /*1210*/  LOP3.LUT R3, R3, 0xff, RZ, 0xc0, !PT ;  /* 0x000000ff03037812 */ /* 0x000fca00078ec0ff */
[----:B------:R-:W-:-:S04]  /*1220*/  IMAD.IADD R9, R3, 0x1, R5 ;  /* 0x0000000103097824 */ /* 0x000fc800078e0205 */
[----:B------:R-:W-:-:S05]  /*1230*/  VIADD R3, R9, 0xffffffff ;  /* 0xffffffff09037836 */ /* 0x000fca0000000000 */
[----:B------:R-:W-:-:S13]  /*1240*/  ISETP.GE.U32.AND P0, PT, R3, 0xfe, PT ;  /* 0x000000fe0300780c */ /* 0x000fda0003f06070 */
[----:B------:R-:W-:Y:S05]  /*1250*/  @!P0 BRA `(.L_x_20) ;  /* 0x0000000000808947 */ /* 0x000fea0003800000 */
[----:B------:R-:W-:-:S13]  /*1260*/  ISETP.GT.AND P0, PT, R9, 0xfe, PT ;  /* 0x000000fe0900780c */ /* 0x000fda0003f04270 */
[----:B------:R-:W-:Y:S05]  /*1270*/  @P0 BRA `(.L_x_21) ;  /* 0x00000000006c0947 */ /* 0x000fea0003800000 */
[----:B------:R-:W-:-:S13]  /*1280*/  ISETP.GE.AND P0, PT, R9, 0x1, PT ;  /* 0x000000010900780c */ /* 0x000fda0003f06270 */
[----:B------:R-:W-:Y:S05]  /*1290*/  @P0 BRA `(.L_x_22) ;  /* 0x0000000000740947 */ /* 0x000fea0003800000 */
[----:B------:R-:W-:Y:S02]  /*12a0*/  ISETP.GE.AND P0, PT, R9, -0x18, PT ;  /* 0xffffffe80900780c */ /* 0x000fe40003f06270 */
[----:B------:R-:W-:-:S11]  /*12b0*/  LOP3.LUT R0, R0, 0x80000000, RZ, 0xc0, !PT ;  /* 0x8000000000007812 */ /* 0x000fd600078ec0ff */
[----:B------:R-:W-:Y:S05]  /*12c0*/  @!P0 BRA `(.L_x_22) ;  /* 0x0000000000688947 */ /* 0x000fea0003800000 */
[CCC-:B------:R-:W-:Y:S01]  /*12d0*/  FFMA.RZ R3, R10.reuse, R8.reuse, R7.reuse ;  /* 0x000000080a037223 */ /* 0x1c0fe2000000c007 */
[C---:B------:R-:W-:Y:S02]  /*12e0*/  VIADD R6, R9.reuse, 0x20 ;  /* 0x0000002009067836 */ /* 0x040fe40000000000 */
[CCC-:B------:R-:W-:Y:S01]  /*12f0*/  FFMA.RM R4, R10.reuse, R8.reuse, R7.reuse ;  /* 0x000000080a047223 */ /* 0x1c0fe20000004007 */
[----:B------:R-:W-:Y:S02]  /*1300*/  ISETP.NE.AND P2, PT, R9, RZ, PT ;  /* 0x000000ff0900720c */ /* 0x000fe40003f45270 */
[----:B------:R-:W-:Y:S01]  /*1310*/  LOP3.LUT R5, R3, 0x7fffff, RZ, 0xc0, !PT ;  /* 0x007fffff03057812 */ /* 0x000fe200078ec0ff */
[----:B------:R-:W-:Y:S01]  /*1320*/  FFMA.RP R3, R10, R8, R7 ;  /* 0x000000080a037223 */ /* 0x000fe20000008007 */
[----:B------:R-:W-:Y:S01]  /*1330*/  IMAD.MOV R7, RZ, RZ, -R9 ;  /* 0x000000ffff077224 */ /* 0x000fe200078e0a09 */
[----:B------:R-:W-:Y:S02]  /*1340*/  ISETP.NE.AND P1, PT, R9, RZ, PT ;  /* 0x000000ff0900720c */ /* 0x000fe40003f25270 */
[----:B------:R-:W-:-:S02]  /*1350*/  LOP3.LUT R5, R5, 0x800000, RZ, 0xfc, !PT ;  /* 0x0080000005057812 */ /* 0x000fc400078efcff */
[----:B------:R-:W-:Y:S02]  /*1360*/  FSETP.NEU.FTZ.AND P0, PT, R3, R4, PT ;  /* 0x000000040300720b */ /* 0x000fe40003f1d000 */
[----:B------:R-:W-:Y:S02]  /*1370*/  SHF.L.U32 R6, R5, R6, RZ ;  /* 0x0000000605067219 */ /* 0x000fe400000006ff */
[----:B------:R-:W-:Y:S02]  /*1380*/  SEL R4, R7, RZ, P2 ;  /* 0x000000ff07047207 */ /* 0x000fe40001000000 */
[----:B------:R-:W-:Y:S02]  /*1390*/  ISETP.NE.AND P1, PT, R6, RZ, P1 ;  /* 0x000000ff0600720c */ /* 0x000fe40000f25270 */
[----:B------:R-:W-:Y:S02]  /*13a0*/  SHF.R.U32.HI R4, RZ, R4, R5 ;  /* 0x00000004ff047219 */ /* 0x000fe40000011605 */
[----:B------:R-:W-:-:S02]  /*13b0*/  PLOP3.LUT P0, PT, P0, P1, PT, 0xf8, 0x8f ;  /* 0x00000000008f781c */ /* 0x000fc40000703f70 */
[----:B------:R-:W-:Y:S02]  /*13c0*/  SHF.R.U32.HI R6, RZ, 0x1, R4 ;  /* 0x00000001ff067819 */ /* 0x000fe40000011604 */
[----:B------:R-:W-:-:S04]  /*13d0*/  SEL R3, RZ, 0x1, !P0 ;  /* 0x00000001ff037807 */ /* 0x000fc80004000000 */
[----:B------:R-:W-:-:S04]  /*13e0*/  LOP3.LUT R3, R3, 0x1, R6, 0xf8, !PT ;  /* 0x0000000103037812 */ /* 0x000fc800078ef806 */
[----:B------:R-:W-:-:S05]  /*13f0*/  LOP3.LUT R3, R3, R4, RZ, 0xc0, !PT ;  /* 0x0000000403037212 */ /* 0x000fca00078ec0ff */
[----:B------:R-:W-:-:S05]  /*1400*/  IMAD.IADD R3, R6, 0x1, R3 ;  /* 0x0000000106037824 */ /* 0x000fca00078e0203 */
[----:B------:R-:W-:Y:S01]  /*1410*/  LOP3.LUT R0, R3, R0, RZ, 0xfc, !PT ;  /* 0x0000000003007212 */ /* 0x000fe200078efcff */
[----:B------:R-:W-:Y:S06]  /*1420*/  BRA `(.L_x_22) ;  /* 0x0000000000107947 */ /* 0x000fec0003800000 */
.L_x_21:
[----:B------:R-:W-:-:S04]  /*1430*/  LOP3.LUT R0, R0, 0x80000000, RZ, 0xc0, !PT ;  /* 0x8000000000007812 */ /* 0x000fc800078ec0ff */
[----:B------:R-:W-:Y:S01]  /*1440*/  LOP3.LUT R0, R0, 0x7f800000, RZ, 0xfc, !PT ;  /* 0x7f80000000007812 */ /* 0x000fe200078efcff */
[----:B------:R-:W-:Y:S06]  /*1450*/  BRA `(.L_x_22) ;  /* 0x0000000000047947 */ /* 0x000fec0003800000 */
.L_x_20:
[----:B------:R-:W-:-:S07]  /*1460*/  IMAD R0, R5, 0x800000, R0 ;  /* 0x0080000005007824 */ /* 0x000fce00078e0200 */
.L_x_22:
[----:B------:R-:W-:Y:S05]  /*1470*/  BSYNC.RECONVERGENT B2 ;  /* 0x0000000000027941 */ /* 0x000fea0003800200 */
.L_x_19:
[----:B------:R-:W-:Y:S05]  /*1480*/  BRA `(.L_x_23) ;  /* 0x0000000000207947 */ /* 0x000fea0003800000 */
.L_x_18:
[----:B------:R-:W-:-:S04]  /*1490*/  LOP3.LUT R0, R23, 0x80000000, R7, 0x48, !PT ;  /* 0x8000000017007812 */ /* 0x000fc800078e4807 */
[----:B------:R-:W-:Y:S01]  /*14a0*/  LOP3.LUT R0, R0, 0x7f800000, RZ, 0xfc, !PT ;  /* 0x7f80000000007812 */ /* 0x000fe200078efcff */
[----:B------:R-:W-:Y:S06]  /*14b0*/  BRA `(.L_x_23) ;  /* 0x0000000000147947 */ /* 0x000fec0003800000 */
.L_x_17:
[----:B------:R-:W-:Y:S01]  /*14c0*/  LOP3.LUT R0, R23, 0x80000000, R7, 0x48, !PT ;  /* 0x8000000017007812 */ /* 0x000fe200078e4807 */
[----:B------:R-:W-:Y:S06]  /*14d0*/  BRA `(.L_x_23) ;  /* 0x00000000000c7947 */ /* 0x000fec0003800000 */
.L_x_16:
[----:B------:R-:W0:Y:S01]  /*14e0*/  MUFU.RSQ R0, -QNAN ;  /* 0xffc0000000007908 */ /* 0x000e220000001400 */
[----:B------:R-:W-:Y:S05]  /*14f0*/  BRA `(.L_x_23) ;  /* 0x0000000000047947 */ /* 0x000fea0003800000 */
.L_x_15:
[----:B------:R-:W-:-:S07]  /*1500*/  FADD.FTZ R0, R0, R3 ;  /* 0x0000000300007221 */ /* 0x000fce0000010000 */
.L_x_23:
[----:B------:R-:W-:Y:S05]  /*1510*/  BSYNC.RECONVERGENT B1 ;  /* 0x0000000000017941 */ /* 0x000fea0003800200 */
.L_x_13:
[----:B------:R-:W-:-:S04]  /*1520*/  IMAD.MOV.U32 R3, RZ, RZ, 0x0 ;  /* 0x00000000ff037424 */ /* 0x000fc800078e00ff */
[----:B0-----:R-:W-:Y:S05]  /*1530*/  RET.REL.NODEC R2 `(_Z11te_getcoeffPfS_S_S_S_S_S_S_) ;  /* 0xffffffe802b07950 */ /* 0x001fea0003c3ffff */
.L_x_24:
[----:B------:R-:W-:-:S00]  /*1540*/  BRA `(.L_x_24) ;  /* 0xfffffffc00fc7947 */ /* 0x000fc0000383ffff */
[----:B------:R-:W-:-:S00]  /*1550*/  NOP ;  /* 0x0000000000007918 */ /* 0x000fc00000000000 */
        /* <DEDUP_REMOVED lines=10> */
.L_x_36:


//--------------------- .text._Z9update_EzPfS_S_S_S_ --------------------------
	.section	.text._Z9update_EzPfS_S_S_S_,"ax",@progbits
	.align	128
        .global         _Z9update_EzPfS_S_S_S_
        .type           _Z9update_EzPfS_S_S_S_,@function
        .size           _Z9update_EzPfS_S_S_S_,(.L_x_38 - _Z9update_EzPfS_S_S_S_)
        .other          _Z9update_EzPfS_S_S_S_,@"STO_CUDA_ENTRY STV_DEFAULT"
_Z9update_EzPfS_S_S_S_:
.text._Z9update_EzPfS_S_S_S_:
[----:B------:R-:W-:Y:S01]  /*0000*/  LDC R1, c[0x0][0x37c] ;  /* 0x0000df00ff017b82 */ /* 0x000fe20000000800 */
[----:B------:R-:W0:Y:S07]  /*0010*/  S2R R3, SR_TID.Y ;  /* 0x0000000000037919 */ /* 0x000e2e0000002200 */
[----:B------:R-:W1:Y:S01]  /*0020*/  LDC R5, c[0x0][0x360] ;  /* 0x0000d800ff057b82 */ /* 0x000e620000000800 */
[----:B------:R-:W2:Y:S01]  /*0030*/  LDCU UR7, c[0x3][URZ] ;  /* 0x00c00000ff0777ac */ /* 0x000ea20008000800 */
[----:B------:R-:W-:Y:S01]  /*0040*/  BSSY.RECONVERGENT B0, `(.L_x_25) ;  /* 0x000002d000007945 */ /* 0x000fe20003800200 */
[----:B------:R-:W3:Y:S05]  /*0050*/  S2R R0, SR_TID.X ;  /* 0x0000000000007919 */ /* 0x000eea0000002100 */
[----:B------:R-:W0:Y:S08]  /*0060*/  S2UR UR5, SR_CTAID.Y ;  /* 0x00000000000579c3 */ /* 0x000e300000002600 */
[----:B------:R-:W0:Y:S01]  /*0070*/  LDC R2, c[0x0][0x364] ;  /* 0x0000d900ff027b82 */ /* 0x000e220000000800 */
[----:B------:R-:W1:Y:S07]  /*0080*/  LDCU UR6, c[0x0][0x370] ;  /* 0x00006e00ff0677ac */ /* 0x000e6e0008000800 */
[----:B------:R-:W3:Y:S01]  /*0090*/  S2UR UR4, SR_CTAID.X ;  /* 0x00000000000479c3 */ /* 0x000ee20000002500 */
[----:B0-----:R-:W-:-:S02]  /*00a0*/  IMAD R3, R2, UR5, R3 ;  /* 0x0000000502037c24 */ /* 0x001fc4000f8e0203 */
[----:B-1----:R-:W-:-:S03]  /*00b0*/  IMAD R2, R5, UR6, RZ ;  /* 0x0000000605027c24 */ /* 0x002fc6000f8e02ff */
[----:B------:R-:W-:Y:S01]  /*00c0*/  ISETP.NE.AND P0, PT, R3, RZ, PT ;  /* 0x000000ff0300720c */ /* 0x000fe20003f05270 */
[----:B---3--:R-:W-:Y:S01]  /*00d0*/  IMAD R0, R5, UR4, R0 ;  /* 0x0000000405007c24 */ /* 0x008fe2000f8e0200 */
[----:B--2---:R-:W-:-:S03]  /*00e0*/  UIADD3 UR4, UPT, UPT, UR7, -0x1, URZ ;  /* 0xffffffff07047890 */ /* 0x004fc6000fffe0ff */
[----:B------:R-:W-:Y:S01]  /*00f0*/  IMAD R15, R3, R2, R0 ;  /* 0x00000002030f7224 */ /* 0x000fe200078e0200 */
[----:B------:R-:W-:-:S04]  /*0100*/  ISETP.LT.OR P0, PT, R0, 0x1, !P0 ;  /* 0x000000010000780c */ /* 0x000fc80004701670 */
[----:B------:R-:W-:-:S13]  /*0110*/  ISETP.GE.OR P0, PT, R0, UR4, P0 ;  /* 0x0000000400007c0c */ /* 0x000fda0008706670 */
[----:B------:R-:W-:Y:S05]  /*0120*/  @P0 BRA `(.L_x_26) ;  /* 0x0000000000780947 */ /* 0x000fea0003800000 */
[----:B------:R-:W0:Y:S02]  /*0130*/  LDCU UR4, c[0x3][0x4] ;  /* 0x00c00080ff0477ac */ /* 0x000e240008000800 */
[----:B0-----:R-:W-:-:S06]  /*0140*/  UIADD3 UR4, UPT, UPT, UR4, -0x1, URZ ;  /* 0xffffffff04047890 */ /* 0x001fcc000fffe0ff */
[----:B------:R-:W-:-:S13]  /*0150*/  ISETP.GE.AND P0, PT, R3, UR4, PT ;  /* 0x0000000403007c0c */ /* 0x000fda000bf06270 */
[----:B------:R-:W-:Y:S05]  /*0160*/  @P0 BRA `(.L_x_26) ;  /* 0x0000000000680947 */ /* 0x000fea0003800000 */
[----:B------:R-:W0:Y:S01]  /*0170*/  LDC.64 R12, c[0x0][0x380] ;  /* 0x0000e000ff0c7b82 */ /* 0x000e220000000a00 */
[----:B------:R-:W1:Y:S01]  /*0180*/  LDCU.64 UR4, c[0x0][0x358] ;  /* 0x00006b00ff0477ac */ /* 0x000e620008000a00 */
[----:B------:R-:W-:-:S06]  /*0190*/  IADD3 R17, PT, PT, R15, -UR7, RZ ;  /* 0x800000070f117c10 */ /* 0x000fcc000fffe0ff */
[----:B------:R-:W2:Y:S08]  /*01a0*/  LDC.64 R8, c[0x0][0x388] ;  /* 0x0000e200ff087b82 */ /* 0x000eb00000000a00 */
[----:B------:R-:W3:Y:S08]  /*01b0*/  LDC.64 R6, c[0x0][0x3a0] ;  /* 0x0000e800ff067b82 */ /* 0x000ef00000000a00 */
[----:B------:R-:W4:Y:S01]  /*01c0*/  LDC.64 R4, c[0x0][0x398] ;  /* 0x0000e600ff047b82 */ /* 0x000f220000000a00 */
[----:B0-----:R-:W-:-:S04]  /*01d0*/  IMAD.WIDE R10, R15, 0x4, R12 ;  /* 0x000000040f0a7825 */ /* 0x001fc800078e020c */
[----:B------:R-:W-:Y:S02]  /*01e0*/  IMAD.WIDE R12, R17, 0x4, R12 ;  /* 0x00000004110c7825 */ /* 0x000fe400078e020c */
[----:B-1----:R-:W5:Y:S01]  /*01f0*/  LDG.E R10, desc[UR4][R10.64] ;  /* 0x000000040a0a7981 */ /* 0x002f62000c1e1900 */
[----:B------:R-:W0:Y:S01]  /*0200*/  LDC.64 R2, c[0x0][0x390] ;  /* 0x0000e400ff027b82 */ /* 0x000e220000000a00 */
[C---:B--2---:R-:W-:Y:S02]  /*0210*/  IMAD.WIDE R8, R15.reuse, 0x4, R8 ;  /* 0x000000040f087825 */ /* 0x044fe400078e0208 */
[----:B------:R-:W5:Y:S04]  /*0220*/  LDG.E R13, desc[UR4][R12.64] ;  /* 0x000000040c0d7981 */ /* 0x000f68000c1e1900 */
[----:B------:R-:W2:Y:S01]  /*0230*/  LDG.E R0, desc[UR4][R8.64] ;  /* 0x0000000408007981 */ /* 0x000ea2000c1e1900 */
[----:B---3--:R-:W-:-:S03]  /*0240*/  IMAD.WIDE R6, R15, 0x4, R6 ;  /* 0x000000040f067825 */ /* 0x008fc600078e0206 */
[----:B------:R-:W2:Y:S04]  /*0250*/  LDG.E R17, desc[UR4][R8.64+-0x4] ;  /* 0xfffffc0408117981 */ /* 0x000ea8000c1e1900 */
[----:B------:R-:W3:Y:S01]  /*0260*/  LDG.E R6, desc[UR4][R6.64] ;  /* 0x0000000406067981 */ /* 0x000ee2000c1e1900 */
[----:B----4-:R-:W-:-:S06]  /*0270*/  IMAD.WIDE R4, R15, 0x4, R4 ;  /* 0x000000040f047825 */ /* 0x010fcc00078e0204 */
[----:B------:R-:W4:Y:S01]  /*0280*/  LDG.E R4, desc[UR4][R4.64] ;  /* 0x0000000404047981 */ /* 0x000f22000c1e1900 */
[----:B0-----:R-:W-:-:S05]  /*0290*/  IMAD.WIDE R2, R15, 0x4, R2 ;  /* 0x000000040f027825 */ /* 0x001fca00078e0202 */
[----:B------:R-:W4:Y:S01]  /*02a0*/  LDG.E R15, desc[UR4][R2.64] ;  /* 0x00000004020f7981 */ /* 0x000f22000c1e1900 */
[----:B--2---:R-:W-:Y:S01]  /*02b0*/  FADD R0, R0, -R17 ;  /* 0x8000001100007221 */ /* 0x004fe20000000000 */
[----:B-----5:R-:W-:-:S04]  /*02c0*/  FADD R17, R10, -R13 ;  /* 0x8000000d0a117221 */ /* 0x020fc80000000000 */
[----:B------:R-:W-:-:S04]  /*02d0*/  FADD R17, R0, -R17 ;  /* 0x8000001100117221 */ /* 0x000fc80000000000 */
[----:B---3--:R-:W-:-:S04]  /*02e0*/  FMUL R17, R6, R17 ;  /* 0x0000001106117220 */ /* 0x008fc80000400000 */
[----:B----4-:R-:W-:-:S05]  /*02f0*/  FFMA R15, R4, R15, R17 ;  /* 0x0000000f040f7223 */ /* 0x010fca0000000011 */
[----:B------:R0:W-:Y:S02]  /*0300*/  STG.E desc[UR4][R2.64], R15 ;  /* 0x0000000f02007986 */ /* 0x0001e4000c101904 */
.L_x_26:
[----:B------:R-:W-:Y:S05]  /*0310*/  BSYNC.RECONVERGENT B0 ;  /* 0x0000000000007941 */ /* 0x000fea0003800200 */
.L_x_25:
[----:B------:R-:W-:Y:S06]  /*0320*/  BAR.SYNC.DEFER_BLOCKING 0x0 ;  /* 0x0000000000007b1d */ /* 0x000fec0000010000 */
[----:B------:R-:W-:Y:S05]  /*0330*/  EXIT ;  /* 0x000000000000794d */ /* 0x000fea0003800000 */
.L_x_27:
        /* <DEDUP_REMOVED lines=12> */
.L_x_38:


//--------------------- .text._Z9update_HyPfS_S_S_ --------------------------
	.section	.text._Z9update_HyPfS_S_S_,"ax",@progbits
	.align	128
        .global         _Z9update_HyPfS_S_S_
        .type           _Z9update_HyPfS_S_S_,@function
        .size           _Z9update_HyPfS_S_S_,(.L_x_39 - _Z9update_HyPfS_S_S_)
        .other          _Z9update_HyPfS_S_S_,@"STO_CUDA_ENTRY STV_DEFAULT"
_Z9update_HyPfS_S_S_:
.text._Z9update_HyPfS_S_S_:
[----:B------:R-:W-:Y:S01]  /*0000*/  LDC R1, c[0x0][0x37c] ;  /* 0x0000df00ff017b82 */ /* 0x000fe20000000800 */
[----:B------:R-:W0:Y:S07]  /*0010*/  S2R R0, SR_TID.X ;  /* 0x0000000000007919 */ /* 0x000e2e0000002100 */
[----:B------:R-:W0:Y:S01]  /*0020*/  S2UR UR5, SR_CTAID.X ;  /* 0x00000000000579c3 */ /* 0x000e220000002500 */
[----:B------:R-:W1:Y:S01]  /*0030*/  LDCU UR7, c[0x3][URZ] ;  /* 0x00c00000ff0777ac */ /* 0x000e620008000800 */
[----:B------:R-:W-:Y:S01]  /*0040*/  BSSY.RECONVERGENT B0, `(.L_x_28) ;  /* 0x000001d000007945 */ /* 0x000fe20003800200 */
[----:B------:R-:W2:Y:S05]  /*0050*/  S2R R2, SR_TID.Y ;  /* 0x0000000000027919 */ /* 0x000eaa0000002200 */
[----:B------:R-:W0:Y:S08]  /*0060*/  LDC R3, c[0x0][0x360] ;  /* 0x0000d800ff037b82 */ /* 0x000e300000000800 */
[----:B------:R-:W2:Y:S01]  /*0070*/  S2UR UR6, SR_CTAID.Y ;  /* 0x00000000000679c3 */ /* 0x000ea20000002600 */
[----:B-1----:R-:W-:-:S07]  /*0080*/  UIADD3 UR4, UPT, UPT, UR7, -0x1, URZ ;  /* 0xffffffff07047890 */ /* 0x002fce000fffe0ff */
[----:B------:R-:W2:Y:S01]  /*0090*/  LDC R5, c[0x0][0x364] ;  /* 0x0000d900ff057b82 */ /* 0x000ea20000000800 */
[----:B0-----:R-:W-:-:S05]  /*00a0*/  IMAD R0, R3, UR5, R0 ;  /* 0x0000000503007c24 */ /* 0x001fca000f8e0200 */
[----:B------:R-:W-:Y:S01]  /*00b0*/  ISETP.GE.AND P0, PT, R0, UR4, PT ;  /* 0x0000000400007c0c */ /* 0x000fe2000bf06270 */
[----:B--2---:R-:W-:-:S04]  /*00c0*/  IMAD R3, R5, UR6, R2 ;  /* 0x0000000605037c24 */ /* 0x004fc8000f8e0202 */
[----:B------:R-:W-:-:S08]  /*00d0*/  IMAD R11, R3, UR7, R0 ;  /* 0x00000007030b7c24 */ /* 0x000fd0000f8e0200 */
[----:B------:R-:W-:Y:S05]  /*00e0*/  @P0 BRA `(.L_x_29) ;  /* 0x0000000000480947 */ /* 0x000fea0003800000 */
[----:B------:R-:W0:Y:S01]  /*00f0*/  LDC.64 R8, c[0x0][0x388] ;  /* 0x0000e200ff087b82 */ /* 0x000e220000000a00 */
[----:B------:R-:W1:Y:S07]  /*0100*/  LDCU.64 UR4, c[0x0][0x358] ;  /* 0x00006b00ff0477ac */ /* 0x000e6e0008000a00 */
[----:B------:R-:W2:Y:S08]  /*0110*/  LDC.64 R6, c[0x0][0x398] ;  /* 0x0000e600ff067b82 */ /* 0x000eb00000000a00 */
[----:B------:R-:W3:Y:S08]  /*0120*/  LDC.64 R2, c[0x0][0x390] ;  /* 0x0000e400ff027b82 */ /* 0x000ef00000000a00 */
[----:B------:R-:W4:Y:S01]  /*0130*/  LDC.64 R4, c[0x0][0x380] ;  /* 0x0000e000ff047b82 */ /* 0x000f220000000a00 */
[----:B0-----:R-:W-:-:S05]  /*0140*/  IMAD.WIDE R8, R11, 0x4, R8 ;  /* 0x000000040b087825 */ /* 0x001fca00078e0208 */
[----:B-1----:R-:W5:Y:S01]  /*0150*/  LDG.E R0, desc[UR4][R8.64+0x4] ;  /* 0x0000040408007981 */ /* 0x002f62000c1e1900 */
[----:B--2---:R-:W-:-:S03]  /*0160*/  IMAD.WIDE R6, R11, 0x4, R6 ;  /* 0x000000040b067825 */ /* 0x004fc600078e0206 */
[----:B------:R-:W5:Y:S04]  /*0170*/  LDG.E R13, desc[UR4][R8.64] ;  /* 0x00000004080d7981 */ /* 0x000f68000c1e1900 */
[----:B------:R-:W2:Y:S01]  /*0180*/  LDG.E R6, desc[UR4][R6.64] ;  /* 0x0000000406067981 */ /* 0x000ea2000c1e1900 */
[----:B---3--:R-:W-:-:S06]  /*0190*/  IMAD.WIDE R2, R11, 0x4, R2 ;  /* 0x000000040b027825 */ /* 0x008fcc00078e0202 */
[----:B------:R-:W3:Y:S01]  /*01a0*/  LDG.E R2, desc[UR4][R2.64] ;  /* 0x0000000402027981 */ /* 0x000ee2000c1e1900 */
[----:B----4-:R-:W-:-:S05]  /*01b0*/  IMAD.WIDE R4, R11, 0x4, R4 ;  /* 0x000000040b047825 */ /* 0x010fca00078e0204 */
[----:B------:R-:W3:Y:S01]  /*01c0*/  LDG.E R11, desc[UR4][R4.64] ;  /* 0x00000004040b7981 */ /* 0x000ee2000c1e1900 */
[----:B-----5:R-:W-:-:S04]  /*01d0*/  FADD R13, R0, -R13 ;  /* 0x8000000d000d7221 */ /* 0x020fc80000000000 */
[----:B--2---:R-:W-:-:S04]  /*01e0*/  FMUL R13, R6, R13 ;  /* 0x0000000d060d7220 */ /* 0x004fc80000400000 */
[----:B---3--:R-:W-:-:S05]  /*01f0*/  FFMA R11, R2, R11, R13 ;  /* 0x0000000b020b7223 */ /* 0x008fca000000000d */
[----:B------:R0:W-:Y:S02]  /*0200*/  STG.E desc[UR4][R4.64], R11 ;  /* 0x0000000b04007986 */ /* 0x0001e4000c101904 */
.L_x_29:
[----:B------:R-:W-:Y:S05]  /*0210*/  BSYNC.RECONVERGENT B0 ;  /* 0x0000000000007941 */ /* 0x000fea0003800200 */
.L_x_28:
[----:B------:R-:W-:Y:S06]  /*0220*/  BAR.SYNC.DEFER_BLOCKING 0x0 ;  /* 0x0000000000007b1d */ /* 0x000fec0000010000 */
[----:B------:R-:W-:Y:S05]  /*0230*/  EXIT ;  /* 0x000000000000794d */ /* 0x000fea0003800000 */
.L_x_30:
        /* <DEDUP_REMOVED lines=12> */
.L_x_39:


//--------------------- .text._Z9update_HxPfS_S_S_ --------------------------
	.section	.text._Z9update_HxPfS_S_S_,"ax",@progbits
	.align	128
        .global         _Z9update_HxPfS_S_S_
        .type           _Z9update_HxPfS_S_S_,@function
        .size           _Z9update_HxPfS_S_S_,(.L_x_40 - _Z9update_HxPfS_S_S_)
        .other          _Z9update_HxPfS_S_S_,@"STO_CUDA_ENTRY STV_DEFAULT"
_Z9update_HxPfS_S_S_:
.text._Z9update_HxPfS_S_S_:
[----:B------:R-:W-:Y:S01]  /*0000*/  LDC R1, c[0x0][0x37c] ;  /* 0x0000df00ff017b82 */ /* 0x000fe20000000800 */
[----:B------:R-:W0:Y:S07]  /*0010*/  S2R R0, SR_TID.Y ;  /* 0x0000000000007919 */ /* 0x000e2e0000002200 */
[----:B------:R-:W0:Y:S01]  /*0020*/  S2UR UR5, SR_CTAID.Y ;  /* 0x00000000000579c3 */ /* 0x000e220000002600 */
[----:B------:R-:W1:Y:S01]  /*0030*/  LDCU UR4, c[0x3][0x4] ;  /* 0x00c00080ff0477ac */ /* 0x000e620008000800 */
[----:B------:R-:W-:Y:S06]  /*0040*/  BSSY.RECONVERGENT B0, `(.L_x_31) ;  /* 0x0000020000007945 */ /* 0x000fec0003800200 */
[----:B------:R-:W0:Y:S01]  /*0050*/  LDC R3, c[0x0][0x364] ;  /* 0x0000d900ff037b82 */ /* 0x000e220000000800 */
[----:B-1----:R-:W-:Y:S01]  /*0060*/  UIADD3 UR4, UPT, UPT, UR4, -0x1, URZ ;  /* 0xffffffff04047890 */ /* 0x002fe2000fffe0ff */
[----:B0-----:R-:W-:-:S05]  /*0070*/  IMAD R0, R3, UR5, R0 ;  /* 0x0000000503007c24 */ /* 0x001fca000f8e0200 */
[----:B------:R-:W-:-:S13]  /*0080*/  ISETP.GE.AND P0, PT, R0, UR4, PT ;  /* 0x0000000400007c0c */ /* 0x000fda000bf06270 */
[----:B------:R-:W-:Y:S05]  /*0090*/  @P0 BRA `(.L_x_32) ;  /* 0x0000000000680947 */ /* 0x000fea0003800000 */
[----:B------:R-:W0:Y:S01]  /*00a0*/  S2R R11, SR_CTAID.X ;  /* 0x00000000000b7919 */ /* 0x000e220000002500 */
[----:B------:R-:W0:Y:S01]  /*00b0*/  LDCU UR6, c[0x0][0x360] ;  /* 0x00006c00ff0677ac */ /* 0x000e220008000800 */
[----:B------:R-:W1:Y:S01]  /*00c0*/  LDC.64 R8, c[0x0][0x388] ;  /* 0x0000e200ff087b82 */ /* 0x000e620000000a00 */
[----:B------:R-:W0:Y:S01]  /*00d0*/  S2R R10, SR_TID.X ;  /* 0x00000000000a7919 */ /* 0x000e220000002100 */
[----:B------:R-:W2:Y:S01]  /*00e0*/  LDCU UR7, c[0x3][URZ] ;  /* 0x00c00000ff0777ac */ /* 0x000ea20008000800 */
[----:B------:R-:W3:Y:S05]  /*00f0*/  LDCU.64 UR4, c[0x0][0x358] ;  /* 0x00006b00ff0477ac */ /* 0x000eea0008000a00 */
[----:B------:R-:W4:Y:S08]  /*0100*/  LDC.64 R6, c[0x0][0x398] ;  /* 0x0000e600ff067b82 */ /* 0x000f300000000a00 */
[----:B------:R-:W5:Y:S08]  /*0110*/  LDC.64 R4, c[0x0][0x390] ;  /* 0x0000e400ff047b82 */ /* 0x000f700000000a00 */
[----:B------:R-:W5:Y:S01]  /*0120*/  LDC.64 R2, c[0x0][0x380] ;  /* 0x0000e000ff027b82 */ /* 0x000f620000000a00 */
[----:B0-----:R-:W-:-:S04]  /*0130*/  IMAD R11, R11, UR6, R10 ;  /* 0x000000060b0b7c24 */ /* 0x001fc8000f8e020a */
[----:B--2---:R-:W-:-:S04]  /*0140*/  IMAD R13, R0, UR7, R11 ;  /* 0x00000007000d7c24 */ /* 0x004fc8000f8e020b */
[C---:B-1----:R-:W-:Y:S01]  /*0150*/  IMAD.WIDE R10, R13.reuse, 0x4, R8 ;  /* 0x000000040d0a7825 */ /* 0x042fe200078e0208 */
[----:B------:R-:W-:-:S05]  /*0160*/  IADD3 R15, PT, PT, R13, UR7, RZ ;  /* 0x000000070d0f7c10 */ /* 0x000fca000fffe0ff */
[----:B------:R-:W-:Y:S01]  /*0170*/  IMAD.WIDE R8, R15, 0x4, R8 ;  /* 0x000000040f087825 */ /* 0x000fe200078e0208 */
[----:B---3--:R-:W2:Y:S03]  /*0180*/  LDG.E R11, desc[UR4][R10.64] ;  /* 0x000000040a0b7981 */ /* 0x008ea6000c1e1900 */
[C---:B----4-:R-:W-:Y:S02]  /*0190*/  IMAD.WIDE R6, R13.reuse, 0x4, R6 ;  /* 0x000000040d067825 */ /* 0x050fe400078e0206 */
[----:B------:R-:W2:Y:S02]  /*01a0*/  LDG.E R8, desc[UR4][R8.64] ;  /* 0x0000000408087981 */ /* 0x000ea4000c1e1900 */
[C---:B-----5:R-:W-:Y:S02]  /*01b0*/  IMAD.WIDE R4, R13.reuse, 0x4, R4 ;  /* 0x000000040d047825 */ /* 0x060fe400078e0204 */
[----:B------:R-:W3:Y:S02]  /*01c0*/  LDG.E R6, desc[UR4][R6.64] ;  /* 0x0000000406067981 */ /* 0x000ee4000c1e1900 */
[----:B------:R-:W-:-:S02]  /*01d0*/  IMAD.WIDE R2, R13, 0x4, R2 ;  /* 0x000000040d027825 */ /* 0x000fc400078e0202 */
[----:B------:R-:W4:Y:S04]  /*01e0*/  LDG.E R4, desc[UR4][R4.64] ;  /* 0x0000000404047981 */ /* 0x000f28000c1e1900 */
[----:B------:R-:W4:Y:S01]  /*01f0*/  LDG.E R13, desc[UR4][R2.64] ;  /* 0x00000004020d7981 */ /* 0x000f22000c1e1900 */
[----:B--2---:R-:W-:-:S04]  /*0200*/  FADD R15, R8, -R11 ;  /* 0x8000000b080f7221 */ /* 0x004fc80000000000 */
[----:B---3--:R-:W-:-:S04]  /*0210*/  FMUL R15, R6, R15 ;  /* 0x0000000f060f7220 */ /* 0x008fc80000400000 */
[----:B----4-:R-:W-:-:S05]  /*0220*/  FFMA R13, R4, R13, -R15 ;  /* 0x0000000d040d7223 */ /* 0x010fca000000080f */
[----:B------:R0:W-:Y:S02]  /*0230*/  STG.E desc[UR4][R2.64], R13 ;  /* 0x0000000d02007986 */ /* 0x0001e4000c101904 */
.L_x_32:
[----:B------:R-:W-:Y:S05]  /*0240*/  BSYNC.RECONVERGENT B0 ;  /* 0x0000000000007941 */ /* 0x000fea0003800200 */
.L_x_31:
[----:B------:R-:W-:Y:S06]  /*0250*/  BAR.SYNC.DEFER_BLOCKING 0x0 ;  /* 0x0000000000007b1d */ /* 0x000fec0000010000 */
[----:B------:R-:W-:Y:S05]  /*0260*/  EXIT ;  /* 0x000000000000794d */ /* 0x000fea0003800000 */
.L_x_33:
        /* <DEDUP_REMOVED lines=9> */
.L_x_40:


//--------------------- .text._Z17copy_const_kernelPfPKf --------------------------
	.section	.text._Z17copy_const_kernelPfPKf,"ax",@progbits
	.align	128
        .global         _Z17copy_const_kernelPfPKf
        .type           _Z17copy_const_kernelPfPKf,@function
        .size           _Z17copy_const_kernelPfPKf,(.L_x_41 - _Z17copy_const_kernelPfPKf)
        .other          _Z17copy_const_kernelPfPKf,@"STO_CUDA_ENTRY STV_DEFAULT"
_Z17copy_const_kernelPfPKf:
.text._Z17copy_const_kernelPfPKf:
[----:B------:R-:W-:Y:S01]  /*0000*/  LDC R1, c[0x0][0x37c] ;  /* 0x0000df00ff017b82 */ /* 0x000fe20000000800 */
[----:B------:R-:W0:Y:S07]  /*0010*/  S2R R0, SR_TID.X ;  /* 0x0000000000007919 */ /* 0x000e2e0000002100 */
[----:B------:R-:W0:Y:S01]  /*0020*/  S2UR UR6, SR_CTAID.X ;  /* 0x00000000000679c3 */ /* 0x000e220000002500 */
[----:B------:R-:W1:Y:S01]  /*0030*/  LDCU UR8, c[0x3][URZ] ;  /* 0x00c00000ff0877ac */ /* 0x000e620008000800 */
[----:B------:R-:W2:Y:S01]  /*0040*/  S2R R4, SR_TID.Y ;  /* 0x0000000000047919 */ /* 0x000ea20000002200 */
[----:B------:R-:W3:Y:S05]  /*0050*/  LDCU.64 UR4, c[0x0][0x358] ;  /* 0x00006b00ff0477ac */ /* 0x000eea0008000a00 */
[----:B------:R-:W0:Y:S08]  /*0060*/  LDC R5, c[0x0][0x360] ;  /* 0x0000d800ff057b82 */ /* 0x000e300000000800 */
[----:B------:R-:W2:Y:S08]  /*0070*/  S2UR UR7, SR_CTAID.Y ;  /* 0x00000000000779c3 */ /* 0x000eb00000002600 */
[----:B------:R-:W2:Y:S08]  /*0080*/  LDC R7, c[0x0][0x364] ;  /* 0x0000d900ff077b82 */ /* 0x000eb00000000800 */
[----:B------:R-:W4:Y:S01]  /*0090*/  LDC.64 R2, c[0x0][0x388] ;  /* 0x0000e200ff027b82 */ /* 0x000f220000000a00 */
[----:B0-----:R-:W-:-:S02]  /*00a0*/  IMAD R0, R5, UR6, R0 ;  /* 0x0000000605007c24 */ /* 0x001fc4000f8e0200 */
[----:B--2---:R-:W-:-:S04]  /*00b0*/  IMAD R5, R7, UR7, R4 ;  /* 0x0000000707057c24 */ /* 0x004fc8000f8e0204 */
[----:B-1----:R-:W-:-:S04]  /*00c0*/  IMAD R7, R5, UR8, R0 ;  /* 0x0000000805077c24 */ /* 0x002fc8000f8e0200 */
[----:B----4-:R-:W-:-:S06]  /*00d0*/  IMAD.WIDE R2, R7, 0x4, R2 ;  /* 0x0000000407027825 */ /* 0x010fcc00078e0202 */
[----:B---3--:R-:W2:Y:S02]  /*00e0*/  LDG.E R3, desc[UR4][R2.64] ;  /* 0x0000000402037981 */ /* 0x008ea4000c1e1900 */
[----:B--2---:R-:W-:-:S13]  /*00f0*/  FSETP.NEU.AND P0, PT, R3, RZ, PT ;  /* 0x000000ff0300720b */ /* 0x004fda0003f0d000 */
[----:B------:R-:W0:Y:S02]  /*0100*/  @P0 LDC.64 R4, c[0x0][0x380] ;  /* 0x0000e000ff040b82 */ /* 0x000e240000000a00 */
[----:B0-----:R-:W-:-:S05]  /*0110*/  @P0 IMAD.WIDE R4, R7, 0x4, R4 ;  /* 0x0000000407040825 */ /* 0x001fca00078e0204 */
[----:B------:R-:W-:Y:S01]  /*0120*/  @P0 STG.E desc[UR4][R4.64], R3 ;  /* 0x0000000304000986 */ /* 0x000fe2000c101904 */
[----:B------:R-:W-:Y:S06]  /*0130*/  BAR.SYNC.DEFER_BLOCKING 0x0 ;  /* 0x0000000000007b1d */ /* 0x000fec0000010000 */
[----:B------:R-:W-:Y:S05]  /*0140*/  EXIT ;  /* 0x000000000000794d */ /* 0x000fea0003800000 */
.L_x_34:
        /* <DEDUP_REMOVED lines=11> */
.L_x_41:


//--------------------- .nv.shared.reserved.0     --------------------------
	.section	.nv.shared.reserved.0,"aw",@nobits
	.weak		__nv_reservedSMEM_offset_0_alias
	.size		__nv_reservedSMEM_offset_0_alias, 0, 64
	.other		__nv_reservedSMEM_offset_0_alias,@"STO_CUDA_RESERVED_SHARED STV_DEFAULT"
__nv_reservedSMEM_offset_0_alias:
	.zero		0
	.zero		64


//--------------------- .nv.constant0._Z11te_getcoeffPfS_S_S_S_S_S_S_ --------------------------
	.section	.nv.constant0._Z11te_getcoeffPfS_S_S_S_S_S_S_,"a",@progbits
	.sectionflags	@""
	.align	4
.nv.constant0._Z11te_getcoeffPfS_S_S_S_S_S_S_:
	.zero		960


//--------------------- .nv.constant0._Z9update_EzPfS_S_S_S_ --------------------------
	.section	.nv.constant0._Z9update_EzPfS_S_S_S_,"a",@progbits
	.sectionflags	@""
	.align	4
.nv.constant0._Z9update_EzPfS_S_S_S_:
	.zero		936


//--------------------- .nv.constant0._Z9update_HyPfS_S_S_ --------------------------
	.section	.nv.constant0._Z9update_HyPfS_S_S_,"a",@progbits
	.sectionflags	@""
	.align	4
.nv.constant0._Z9update_HyPfS_S_S_:
	.zero		928


//--------------------- .nv.constant0._Z9update_HxPfS_S_S_ --------------------------
	.section	.nv.constant0._Z9update_HxPfS_S_S_,"a",@progbits
	.sectionflags	@""
	.align	4
.nv.constant0._Z9update_HxPfS_S_S_:
	.zero		928


//--------------------- .nv.constant0._Z17copy_const_kernelPfPKf --------------------------
	.section	.nv.constant0._Z17copy_const_kernelPfPKf,"a",@progbits
	.sectionflags	@""
	.align	4
.nv.constant0._Z17copy_const_kernelPfPKf:
	.zero		912


//--------------------- SYMBOLS --------------------------

	.type		.nv.reservedSmem.offset0,@object
	.size		.nv.reservedSmem.offset0,0x4
